// auto-generated by cutlass_sweep.gemm — config: {"arch": "sm_100", "cluster_m": 2, "cluster_n": 1, "dtype": "int8", "stages": 3, "tile_k": 64, "tile_m": 64, "tile_n": 128}
#include "cutlass/cutlass.h"
#include "cutlass/gemm/collective/collective_builder.hpp"
#include "cutlass/gemm/device/gemm_universal_adapter.h"
#include "cutlass/gemm/kernel/gemm_universal.hpp"
#include "cutlass/epilogue/collective/collective_builder.hpp"

using ElemA = int8_t;
using ElemB = int8_t;
using ElemCD = int8_t;
using Acc  = int32_t;
using TileShape    = cute::Shape<cute::_64, cute::_128, cute::_64>;
using ClusterShape = cute::Shape<cute::_2, cute::_1, cute::_1>;

using CollectiveEpilogue = typename cutlass::epilogue::collective::CollectiveBuilder<
    cutlass::arch::Sm100, cutlass::arch::OpClassTensorOp,
    TileShape, ClusterShape,
    cutlass::epilogue::collective::EpilogueTileAuto,
    Acc, Acc,
    ElemCD, cutlass::layout::RowMajor, 128 / cutlass::sizeof_bits<ElemCD>::value,
    ElemCD, cutlass::layout::RowMajor, 128 / cutlass::sizeof_bits<ElemCD>::value,
    cutlass::epilogue::collective::EpilogueScheduleAuto
  >::CollectiveOp;

using CollectiveMainloop = typename cutlass::gemm::collective::CollectiveBuilder<
    cutlass::arch::Sm100, cutlass::arch::OpClassTensorOp,
    ElemA, cutlass::layout::RowMajor, 128 / cutlass::sizeof_bits<ElemA>::value,
    ElemB, cutlass::layout::ColumnMajor, 128 / cutlass::sizeof_bits<ElemB>::value,
    Acc,
    TileShape, ClusterShape,
    cutlass::gemm::collective::StageCount<3>,
    cutlass::gemm::collective::KernelScheduleAuto
  >::CollectiveOp;

using GemmKernel = cutlass::gemm::kernel::GemmUniversal<
    cute::Shape<int,int,int,int>,
    CollectiveMainloop,
    CollectiveEpilogue
>;
using Gemm = cutlass::gemm::device::GemmUniversalAdapter<GemmKernel>;

// Force the device kernel symbol into the cubin without needing a host main.
auto* _anchor = &cutlass::device_kernel<GemmKernel>;


// ===== COMPILED SASS (sm_100a) =====

	.target	sm_100a

	.elftype	@"ET_EXEC"


//--------------------- .note.nv.tkinfo           --------------------------
	.section	.note.nv.tkinfo,"",@"SHT_NOTE"
	.sectionflags	@"SHF_NOTE_NV_TKINFO"
	.tkinfo
        /*0018*/ 	.word	0x00000002
        /*0030*/ 	.string	""
        /*0030*/ 	.string	"ptxas"
        /*0030*/ 	.string	"Cuda compilation tools, release 13.0, V13.0.88"
        /*0030*/ 	.string	"Build cuda_13.0.r13.0/compiler.36424714_0"
        /*0030*/ 	.string	"-arch sm_100a -m 64 "



//--------------------- .note.nv.cuinfo           --------------------------
	.section	.note.nv.cuinfo,"",@"SHT_NOTE"
	.sectionflags	@"SHF_NOTE_NV_CUINFO"
        /*0018*/ 	.short	0x0002
        /*001a*/ 	.short	0x0064
        /*001c*/ 	.short	0x0082
	.zero		2


//--------------------- .nv.info                  --------------------------
	.section	.nv.info,"",@"SHT_CUDA_INFO"
	.align	4


	//----- nvinfo : EIATTR_REGCOUNT
	.align		4
        /*0000*/ 	.byte	0x04, 0x2f
        /*0002*/ 	.short	(.L_19 - .L_18)
	.align		4
.L_18:
        /*0004*/ 	.word	index@(_ZN7cutlass13device_kernelINS_4gemm6kernel13GemmUniversalIN4cute5tupleIJiiiiEEENS1_10collective13CollectiveMmaINS1_35MainloopSm100TmaUmmaWarpSpecializedILi3ELi2ELi4ENS5_IJNS4_1CILi2EEENSA_ILi1EEESC_EEEEENS5_IJNSA_ILi64EEENSA_ILi128EEESF_EEEaNS5_IJlSC_lEEEaSI_NS4_8TiledMMAINS4_8MMA_AtomIJNS4_15SM100_MMA_S8_SSIaaiLi64ELi128ELNS4_4UMMA5MajorE0ELSN_0ELNSM_8SaturateE0EEEEEENS4_6LayoutINS5_IJSC_SC_SC_EEENS5_IJNSA_ILi0EEEST_ST_EEEEENS5_IJNS4_10UnderscoreESW_SW_EEEEENS4_13SM90_TMA_LOADENS4_14ComposedLayoutINS4_7SwizzleILi2ELi4ELi3EEENS4_18smem_ptr_flag_bitsILi8EEENSR_INS5_IJNSA_ILi8EEESF_EEENS5_IJSF_SC_EEEEEEEvNS4_8identityENS4_23SM90_TMA_LOAD_MULTICASTES19_vS1A_EENS_8epilogue10collective18CollectiveEpilogueINS1D_23Sm100TmaWarpSpecializedILi2ELi2ELi32ELb0ELb0EEEJSH_NS5_IJNSR_ISF_SC_EES1I_EEEaSI_aSI_NS1D_6fusion15FusionCallbacksIS1H_NS1K_17LinearCombinationIaiaiLNS_15FloatRoundStyleE2EEESH_S1J_JEEENS4_5SM1004TMEM4LOAD26SM100_TMEM_LOAD_16dp32b32xESZ_S19_NS4_39AutoVectorizingCopyWithAssumedAlignmentILi128EEENS4_14SM90_TMA_STOREES19_S1V_S1V_EEEvvEEEEvNT_6ParamsE)
        /*0008*/ 	.word	0x0000005a


	//----- nvinfo : EIATTR_FRAME_SIZE
	.align		4
.L_19:
        /*000c*/ 	.byte	0x04, 0x11
        /*000e*/ 	.short	(.L_21 - .L_20)
	.align		4
.L_20:
        /*0010*/ 	.word	index@($__internal_2_$__cuda_sm10x_tcgen05_guardrail_trap_unallocated_columns_being_dealloced)
        /*0014*/ 	.word	0x00000000


	//----- nvinfo : EIATTR_FRAME_SIZE
	.align		4
.L_21:
        /*0018*/ 	.byte	0x04, 0x11
        /*001a*/ 	.short	(.L_23 - .L_22)
	.align		4
.L_22:
        /*001c*/ 	.word	index@($__internal_1_$__cuda_sm10x_tcgen05_guardrail_trap_phase_invalid_during_alloc)
        /*0020*/ 	.word	0x00000000


	//----- nvinfo : EIATTR_FRAME_SIZE
	.align		4
.L_23:
        /*0024*/ 	.byte	0x04, 0x11
        /*0026*/ 	.short	(.L_25 - .L_24)
	.align		4
.L_24:
        /*0028*/ 	.word	index@($__internal_0_$__cuda_sm10x_tcgen05_guardrail_trap_col_being_dealloced_not_returned_by_alloc)
        /*002c*/ 	.word	0x00000000


	//----- nvinfo : EIATTR_FRAME_SIZE
	.align		4
.L_25:
        /*0030*/ 	.byte	0x04, 0x11
        /*0032*/ 	.short	(.L_27 - .L_26)
	.align		4
.L_26:
        /*0034*/ 	.word	index@(_ZN7cutlass13device_kernelINS_4gemm6kernel13GemmUniversalIN4cute5tupleIJiiiiEEENS1_10collective13CollectiveMmaINS1_35MainloopSm100TmaUmmaWarpSpecializedILi3ELi2ELi4ENS5_IJNS4_1CILi2EEENSA_ILi1EEESC_EEEEENS5_IJNSA_ILi64EEENSA_ILi128EEESF_EEEaNS5_IJlSC_lEEEaSI_NS4_8TiledMMAINS4_8MMA_AtomIJNS4_15SM100_MMA_S8_SSIaaiLi64ELi128ELNS4_4UMMA5MajorE0ELSN_0ELNSM_8SaturateE0EEEEEENS4_6LayoutINS5_IJSC_SC_SC_EEENS5_IJNSA_ILi0EEEST_ST_EEEEENS5_IJNS4_10UnderscoreESW_SW_EEEEENS4_13SM90_TMA_LOADENS4_14ComposedLayoutINS4_7SwizzleILi2ELi4ELi3EEENS4_18smem_ptr_flag_bitsILi8EEENSR_INS5_IJNSA_ILi8EEESF_EEENS5_IJSF_SC_EEEEEEEvNS4_8identityENS4_23SM90_TMA_LOAD_MULTICASTES19_vS1A_EENS_8epilogue10collective18CollectiveEpilogueINS1D_23Sm100TmaWarpSpecializedILi2ELi2ELi32ELb0ELb0EEEJSH_NS5_IJNSR_ISF_SC_EES1I_EEEaSI_aSI_NS1D_6fusion15FusionCallbacksIS1H_NS1K_17LinearCombinationIaiaiLNS_15FloatRoundStyleE2EEESH_S1J_JEEENS4_5SM1004TMEM4LOAD26SM100_TMEM_LOAD_16dp32b32xESZ_S19_NS4_39AutoVectorizingCopyWithAssumedAlignmentILi128EEENS4_14SM90_TMA_STOREES19_S1V_S1V_EEEvvEEEEvNT_6ParamsE)
        /*0038*/ 	.word	0x00000000


	//----- nvinfo : EIATTR_MIN_STACK_SIZE
	.align		4
.L_27:
        /*003c*/ 	.byte	0x04, 0x12
        /*003e*/ 	.short	(.L_29 - .L_28)
	.align		4
.L_28:
        /*0040*/ 	.word	index@(_ZN7cutlass13device_kernelINS_4gemm6kernel13GemmUniversalIN4cute5tupleIJiiiiEEENS1_10collective13CollectiveMmaINS1_35MainloopSm100TmaUmmaWarpSpecializedILi3ELi2ELi4ENS5_IJNS4_1CILi2EEENSA_ILi1EEESC_EEEEENS5_IJNSA_ILi64EEENSA_ILi128EEESF_EEEaNS5_IJlSC_lEEEaSI_NS4_8TiledMMAINS4_8MMA_AtomIJNS4_15SM100_MMA_S8_SSIaaiLi64ELi128ELNS4_4UMMA5MajorE0ELSN_0ELNSM_8SaturateE0EEEEEENS4_6LayoutINS5_IJSC_SC_SC_EEENS5_IJNSA_ILi0EEEST_ST_EEEEENS5_IJNS4_10UnderscoreESW_SW_EEEEENS4_13SM90_TMA_LOADENS4_14ComposedLayoutINS4_7SwizzleILi2ELi4ELi3EEENS4_18smem_ptr_flag_bitsILi8EEENSR_INS5_IJNSA_ILi8EEESF_EEENS5_IJSF_SC_EEEEEEEvNS4_8identityENS4_23SM90_TMA_LOAD_MULTICASTES19_vS1A_EENS_8epilogue10collective18CollectiveEpilogueINS1D_23Sm100TmaWarpSpecializedILi2ELi2ELi32ELb0ELb0EEEJSH_NS5_IJNSR_ISF_SC_EES1I_EEEaSI_aSI_NS1D_6fusion15FusionCallbacksIS1H_NS1K_17LinearCombinationIaiaiLNS_15FloatRoundStyleE2EEESH_S1J_JEEENS4_5SM1004TMEM4LOAD26SM100_TMEM_LOAD_16dp32b32xESZ_S19_NS4_39AutoVectorizingCopyWithAssumedAlignmentILi128EEENS4_14SM90_TMA_STOREES19_S1V_S1V_EEEvvEEEEvNT_6ParamsE)
        /*0044*/ 	.word	0x00000000
.L_29:


//--------------------- .nv.compat                --------------------------
	.section	.nv.compat,"",@"SHT_CUDA_COMPAT_INFO"
	.align	4
        /*0000*/ 	.byte	0x02, 0x09, 0x01, 0x00, 0x02, 0x02, 0x03, 0x00, 0x02, 0x05, 0x06, 0x00, 0x03, 0x07, 0x01, 0x01
        /*0010*/ 	.byte	0x02, 0x03, 0x01, 0x00, 0x02, 0x06, 0x01, 0x00, 0x04, 0x0b, 0x08, 0x00, 0x01, 0x00, 0x00, 0x00
        /*0020*/ 	.byte	0x00, 0x00, 0x00, 0x00


//--------------------- .nv.info._ZN7cutlass13device_kernelINS_4gemm6kernel13GemmUniversalIN4cute5tupleIJiiiiEEENS1_10collective13CollectiveMmaINS1_35MainloopSm100TmaUmmaWarpSpecializedILi3ELi2ELi4ENS5_IJNS4_1CILi2EEENSA_ILi1EEESC_EEEEENS5_IJNSA_ILi64EEENSA_ILi128EEESF_EEEaNS5_IJlSC_lEEEaSI_NS4_8TiledMMAINS4_8MMA_AtomIJNS4_15SM100_MMA_S8_SSIaaiLi64ELi128ELNS4_4UMMA5MajorE0ELSN_0ELNSM_8SaturateE0EEEEEENS4_6LayoutINS5_IJSC_SC_SC_EEENS5_IJNSA_ILi0EEEST_ST_EEEEENS5_IJNS4_10UnderscoreESW_SW_EEEEENS4_13SM90_TMA_LOADENS4_14ComposedLayoutINS4_7SwizzleILi2ELi4ELi3EEENS4_18smem_ptr_flag_bitsILi8EEENSR_INS5_IJNSA_ILi8EEESF_EEENS5_IJSF_SC_EEEEEEEvNS4_8identityENS4_23SM90_TMA_LOAD_MULTICASTES19_vS1A_EENS_8epilogue10collective18CollectiveEpilogueINS1D_23Sm100TmaWarpSpecializedILi2ELi2ELi32ELb0ELb0EEEJSH_NS5_IJNSR_ISF_SC_EES1I_EEEaSI_aSI_NS1D_6fusion15FusionCallbacksIS1H_NS1K_17LinearCombinationIaiaiLNS_15FloatRoundStyleE2EEESH_S1J_JEEENS4_5SM1004TMEM4LOAD26SM100_TMEM_LOAD_16dp32b32xESZ_S19_NS4_39AutoVectorizingCopyWithAssumedAlignmentILi128EEENS4_14SM90_TMA_STOREES19_S1V_S1V_EEEvvEEEEvNT_6ParamsE --------------------------
	.section	.nv.info._ZN7cutlass13device_kernelINS_4gemm6kernel13GemmUniversalIN4cute5tupleIJiiiiEEENS1_10collective13CollectiveMmaINS1_35MainloopSm100TmaUmmaWarpSpecializedILi3ELi2ELi4ENS5_IJNS4_1CILi2EEENSA_ILi1EEESC_EEEEENS5_IJNSA_ILi64EEENSA_ILi128EEESF_EEEaNS5_IJlSC_lEEEaSI_NS4_8TiledMMAINS4_8MMA_AtomIJNS4_15SM100_MMA_S8_SSIaaiLi64ELi128ELNS4_4UMMA5MajorE0ELSN_0ELNSM_8SaturateE0EEEEEENS4_6LayoutINS5_IJSC_SC_SC_EEENS5_IJNSA_ILi0EEEST_ST_EEEEENS5_IJNS4_10UnderscoreESW_SW_EEEEENS4_13SM90_TMA_LOADENS4_14ComposedLayoutINS4_7SwizzleILi2ELi4ELi3EEENS4_18smem_ptr_flag_bitsILi8EEENSR_INS5_IJNSA_ILi8EEESF_EEENS5_IJSF_SC_EEEEEEEvNS4_8identityENS4_23SM90_TMA_LOAD_MULTICASTES19_vS1A_EENS_8epilogue10collective18CollectiveEpilogueINS1D_23Sm100TmaWarpSpecializedILi2ELi2ELi32ELb0ELb0EEEJSH_NS5_IJNSR_ISF_SC_EES1I_EEEaSI_aSI_NS1D_6fusion15FusionCallbacksIS1H_NS1K_17LinearCombinationIaiaiLNS_15FloatRoundStyleE2EEESH_S1J_JEEENS4_5SM1004TMEM4LOAD26SM100_TMEM_LOAD_16dp32b32xESZ_S19_NS4_39AutoVectorizingCopyWithAssumedAlignmentILi128EEENS4_14SM90_TMA_STOREES19_S1V_S1V_EEEvvEEEEvNT_6ParamsE,"",@"SHT_CUDA_INFO"
	.sectionflags	@""
	.align	4


	//----- nvinfo : EIATTR_CUDA_API_VERSION
	.align		4
        /*0000*/ 	.byte	0x04, 0x37
        /*0002*/ 	.short	(.L_31 - .L_30)
.L_30:
        /*0004*/ 	.word	0x00000082


	//----- nvinfo : EIATTR_KPARAM_INFO
	.align		4
.L_31:
        /*0008*/ 	.byte	0x04, 0x17
        /*000a*/ 	.short	(.L_33 - .L_32)
.L_32:
        /*000c*/ 	.word	0x00000000
        /*0010*/ 	.short	0x0000
        /*0012*/ 	.short	0x0000
        /*0014*/ 	.byte	0x00, 0xf0, 0x01, 0x20


	//----- nvinfo : EIATTR_AT_ENTRY_FRAGMENTS
	.align		4
.L_33:
        /*0018*/ 	.byte	0x04, 0x4f
        /*001a*/ 	.short	(.L_35 - .L_34)


	//   ....[0]....
.L_34:
        /*001c*/ 	.word	0x00000006


	//----- nvinfo : EIATTR_RESERVED_SMEM_USED
	.align		4
.L_35:
        /*0020*/ 	.byte	0x01, 0x41
	.zero		2


	//----- nvinfo : EIATTR_SPARSE_MMA_MASK
	.align		4
        /*0024*/ 	.byte	0x03, 0x50
        /*0026*/ 	.short	0x0000


	//----- nvinfo : EIATTR_TCGEN05_1CTA_USED
	.align		4
        /*0028*/ 	.byte	0x01, 0x51
	.zero		2


	//----- nvinfo : EIATTR_MAXREG_COUNT
	.align		4
        /*002c*/ 	.byte	0x03, 0x1b
        /*002e*/ 	.short	0x00ff


	//----- nvinfo : EIATTR_NUM_BARRIERS
	.align		4
        /*0030*/ 	.byte	0x02, 0x4c
        /*0032*/ 	.byte	0x07
	.zero		1


	//----- nvinfo : EIATTR_EXTERNS
	.align		4
        /*0034*/ 	.byte	0x04, 0x0f
        /*0036*/ 	.short	(.L_37 - .L_36)


	//   ....[0]....
	.align		4
.L_36:
        /*0038*/ 	.word	index@(__assertfail)


	//----- nvinfo : EIATTR_MERCURY_ISA_VERSION
	.align		4
.L_37:
        /*003c*/ 	.byte	0x03, 0x5f
        /*003e*/ 	.short	0x0101


	//----- nvinfo : EIATTR_INT_WARP_WIDE_INSTR_OFFSETS
	.align		4
        /*0040*/ 	.byte	0x04, 0x31
        /*0042*/ 	.short	(.L_39 - .L_38)


	//   ....[0]....
.L_38:
        /*0044*/ 	.word	0x00003ac0


	//   ....[1]....
        /*0048*/ 	.word	0x00003af0


	//   ....[2]....
        /*004c*/ 	.word	0x00003b10


	//   ....[3]....
        /*0050*/ 	.word	0x000046c0


	//   ....[4]....
        /*0054*/ 	.word	0x00004730


	//   ....[5]....
        /*0058*/ 	.word	0x00004830


	//   ....[6]....
        /*005c*/ 	.word	0x000048e0


	//----- nvinfo : EIATTR_COOP_GROUP_MASK_REGIDS
	.align		4
.L_39:
        /*0060*/ 	.byte	0x04, 0x29
        /*0062*/ 	.short	(.L_41 - .L_40)


	//   ....[0]....
.L_40:
        /*0064*/ 	.word	0xffffffff


	//   ....[1]....
        /*0068*/ 	.word	0xffffffff


	//   ....[2]....
        /*006c*/ 	.word	0xffffffff


	//   ....[3]....
        /*0070*/ 	.word	0xffffffff


	//   ....[4]....
        /*0074*/ 	.word	0xffffffff


	//   ....[5]....
        /*0078*/ 	.word	0xffffffff


	//   ....[6]....
        /*007c*/ 	.word	0xffffffff


	//   ....[7]....
        /*0080*/ 	.word	0xffffffff


	//   ....[8]....
        /*0084*/ 	.word	0xffffffff


	//   ....[9]....
        /*0088*/ 	.word	0xffffffff


	//   ....[10]....
        /*008c*/ 	.word	0xffffffff


	//   ....[11]....
        /*0090*/ 	.word	0xffffffff


	//   ....[12]....
        /*0094*/ 	.word	0xffffffff


	//   ....[13]....
        /*0098*/ 	.word	0xffffffff


	//----- nvinfo : EIATTR_COOP_GROUP_INSTR_OFFSETS
	.align		4
.L_41:
        /*009c*/ 	.byte	0x04, 0x28
        /*009e*/ 	.short	(.L_43 - .L_42)


	//   ....[0]....
.L_42:
        /*00a0*/ 	.word	0x00000080


	//   ....[1]....
        /*00a4*/ 	.word	0x000004f0


	//   ....[2]....
        /*00a8*/ 	.word	0x00000670


	//   ....[3]....
        /*00ac*/ 	.word	0x000007d0


	//   ....[4]....
        /*00b0*/ 	.word	0x000008d0


	//   ....[5]....
        /*00b4*/ 	.word	0x00000a40


	//   ....[6]....
        /*00b8*/ 	.word	0x00000be0


	//   ....[7]....
        /*00bc*/ 	.word	0x00000d90


	//   ....[8]....
        /*00c0*/ 	.word	0x00001f70


	//   ....[9]....
        /*00c4*/ 	.word	0x00002d90


	//   ....[10]....
        /*00c8*/ 	.word	0x00002fa0


	//   ....[11]....
        /*00cc*/ 	.word	0x00002fd0


	//   ....[12]....
        /*00d0*/ 	.word	0x000039a0


	//   ....[13]....
        /*00d4*/ 	.word	0x00003bd0


	//----- nvinfo : EIATTR_VRC_CTA_INIT_COUNT
	.align		4
.L_43:
        /*00d8*/ 	.byte	0x02, 0x4a
        /*00da*/ 	.byte	0x80
	.zero		1


	//----- nvinfo : EIATTR_SYSCALL_OFFSETS
	.align		4
        /*00dc*/ 	.byte	0x04, 0x46
        /*00de*/ 	.short	(.L_45 - .L_44)


	//   ....[0]....
.L_44:
        /*00e0*/ 	.word	0x000054e0


	//   ....[1]....
        /*00e4*/ 	.word	0x00005620


	//   ....[2]....
        /*00e8*/ 	.word	0x00005e50


	//   ....[3]....
        /*00ec*/ 	.word	0x00006bf0


	//----- nvinfo : EIATTR_MBARRIER_INSTR_OFFSETS
	.align		4
.L_45:
        /*00f0*/ 	.byte	0x04, 0x39
        /*00f2*/ 	.short	(.L_47 - .L_46)


	//   ....[0]....
.L_46:
        /*00f4*/ 	.word	0x00000600
        /*00f8*/ 	.word	0x000000ff
        /*00fc*/ 	.word	0x00000000
        /*0100*/ 	.short	0x0100
        /*0102*/ 	.byte	0x04
	.zero		1


	//   ....[1]....
        /*0104*/ 	.word	0x00000610
        /*0108*/ 	.word	0x000000ff
        /*010c*/ 	.word	0x00000018
        /*0110*/ 	.short	0x0100
        /*0112*/ 	.byte	0x04
	.zero		1


	//   ....[2]....
        /*0114*/ 	.word	0x00000620
        /*0118*/ 	.word	0x000000ff
        /*011c*/ 	.word	0x00000008
        /*0120*/ 	.short	0x0100
        /*0122*/ 	.byte	0x04
	.zero		1


	//   ....[3]....
        /*0124*/ 	.word	0x00000630
        /*0128*/ 	.word	0x000000ff
        /*012c*/ 	.word	0x00000020
        /*0130*/ 	.short	0x0100
        /*0132*/ 	.byte	0x04
	.zero		1


	//   ....[4]....
        /*0134*/ 	.word	0x00000640
        /*0138*/ 	.word	0x000000ff
        /*013c*/ 	.word	0x00000010
        /*0140*/ 	.short	0x0100
        /*0142*/ 	.byte	0x04
	.zero		1


	//   ....[5]....
        /*0144*/ 	.word	0x00000650
        /*0148*/ 	.word	0x000000ff
        /*014c*/ 	.word	0x00000028
        /*0150*/ 	.short	0x0100
        /*0152*/ 	.byte	0x04
	.zero		1


	//   ....[6]....
        /*0154*/ 	.word	0x00000780
        /*0158*/ 	.word	0x000000ff
        /*015c*/ 	.word	0x00000030
        /*0160*/ 	.short	0x0100
        /*0162*/ 	.byte	0x04
	.zero		1


	//   ....[7]....
        /*0164*/ 	.word	0x00000790
        /*0168*/ 	.word	0x000000ff
        /*016c*/ 	.word	0x00000040
        /*0170*/ 	.short	0x0100
        /*0172*/ 	.byte	0x04
	.zero		1


	//   ....[8]....
        /*0174*/ 	.word	0x000007a0
        /*0178*/ 	.word	0x000000ff
        /*017c*/ 	.word	0x00000038
        /*0180*/ 	.short	0x0100
        /*0182*/ 	.byte	0x04
	.zero		1


	//   ....[9]....
        /*0184*/ 	.word	0x000007b0
        /*0188*/ 	.word	0x000000ff
        /*018c*/ 	.word	0x00000048
        /*0190*/ 	.short	0x0100
        /*0192*/ 	.byte	0x04
	.zero		1


	//   ....[10]....
        /*0194*/ 	.word	0x000008a0
        /*0198*/ 	.word	0x000000ff
        /*019c*/ 	.word	0x00000050
        /*01a0*/ 	.short	0x0100
        /*01a2*/ 	.byte	0x06
	.zero		1


	//   ....[11]....
        /*01a4*/ 	.word	0x000008b0
        /*01a8*/ 	.word	0x000000ff
        /*01ac*/ 	.word	0x00000058
        /*01b0*/ 	.short	0x0100
        /*01b2*/ 	.byte	0x06
	.zero		1


	//   ....[12]....
        /*01b4*/ 	.word	0x000009f0
        /*01b8*/ 	.word	0x000000ff
        /*01bc*/ 	.word	0x00000060
        /*01c0*/ 	.short	0x0100
        /*01c2*/ 	.byte	0x06
	.zero		1


	//   ....[13]....
        /*01c4*/ 	.word	0x00000a00
        /*01c8*/ 	.word	0x000000ff
        /*01cc*/ 	.word	0x00000070
        /*01d0*/ 	.short	0x0100
        /*01d2*/ 	.byte	0x06
	.zero		1


	//   ....[14]....
        /*01d4*/ 	.word	0x00000a10
        /*01d8*/ 	.word	0x000000ff
        /*01dc*/ 	.word	0x00000068
        /*01e0*/ 	.short	0x0100
        /*01e2*/ 	.byte	0x06
	.zero		1


	//   ....[15]....
        /*01e4*/ 	.word	0x00000a20
        /*01e8*/ 	.word	0x000000ff
        /*01ec*/ 	.word	0x00000078
        /*01f0*/ 	.short	0x0100
        /*01f2*/ 	.byte	0x06
	.zero		1


	//   ....[16]....
        /*01f4*/ 	.word	0x00000b50
        /*01f8*/ 	.word	0x000000ff
        /*01fc*/ 	.word	0x00000080
        /*0200*/ 	.short	0x0100
        /*0202*/ 	.byte	0x04
	.zero		1


	//   ....[17]....
        /*0204*/ 	.word	0x00000b60
        /*0208*/ 	.word	0x000000ff
        /*020c*/ 	.word	0x000000a0
        /*0210*/ 	.short	0x0100
        /*0212*/ 	.byte	0x04
	.zero		1


	//   ....[18]....
        /*0214*/ 	.word	0x00000b70
        /*0218*/ 	.word	0x000000ff
        /*021c*/ 	.word	0x00000088
        /*0220*/ 	.short	0x0100
        /*0222*/ 	.byte	0x04
	.zero		1


	//   ....[19]....
        /*0224*/ 	.word	0x00000b80
        /*0228*/ 	.word	0x000000ff
        /*022c*/ 	.word	0x000000a8
        /*0230*/ 	.short	0x0100
        /*0232*/ 	.byte	0x04
	.zero		1


	//   ....[20]....
        /*0234*/ 	.word	0x00000b90
        /*0238*/ 	.word	0x000000ff
        /*023c*/ 	.word	0x00000090
        /*0240*/ 	.short	0x0100
        /*0242*/ 	.byte	0x04
	.zero		1


	//   ....[21]....
        /*0244*/ 	.word	0x00000ba0
        /*0248*/ 	.word	0x000000ff
        /*024c*/ 	.word	0x000000b0
        /*0250*/ 	.short	0x0100
        /*0252*/ 	.byte	0x04
	.zero		1


	//   ....[22]....
        /*0254*/ 	.word	0x00000bb0
        /*0258*/ 	.word	0x000000ff
        /*025c*/ 	.word	0x00000098
        /*0260*/ 	.short	0x0100
        /*0262*/ 	.byte	0x04
	.zero		1


	//   ....[23]....
        /*0264*/ 	.word	0x00000bc0
        /*0268*/ 	.word	0x000000ff
        /*026c*/ 	.word	0x000000b8
        /*0270*/ 	.short	0x0100
        /*0272*/ 	.byte	0x04
	.zero		1


	//   ....[24]....
        /*0274*/ 	.word	0x00000cb0
        /*0278*/ 	.word	0x000000ff
        /*027c*/ 	.word	0x000000c0
        /*0280*/ 	.short	0x0100
        /*0282*/ 	.byte	0x04
	.zero		1


	//   ....[25]....
        /*0284*/ 	.word	0x00000cc0
        /*0288*/ 	.word	0x000000ff
        /*028c*/ 	.word	0x000000d0
        /*0290*/ 	.short	0x0100
        /*0292*/ 	.byte	0x04
	.zero		1


	//   ....[26]....
        /*0294*/ 	.word	0x00000cd0
        /*0298*/ 	.word	0x000000ff
        /*029c*/ 	.word	0x000000c8
        /*02a0*/ 	.short	0x0100
        /*02a2*/ 	.byte	0x04
	.zero		1


	//   ....[27]....
        /*02a4*/ 	.word	0x00000ce0
        /*02a8*/ 	.word	0x000000ff
        /*02ac*/ 	.word	0x000000d8
        /*02b0*/ 	.short	0x0100
        /*02b2*/ 	.byte	0x04
	.zero		1


	//   ....[28]....
        /*02b4*/ 	.word	0x000017f0
        /*02b8*/ 	.word	0x00000000
        /*02bc*/ 	.word	0x000000d0
        /*02c0*/ 	.short	0x010a
        /*02c2*/ 	.byte	0xff
	.zero		1


	//   ....[29]....
        /*02c4*/ 	.word	0x00001820
        /*02c8*/ 	.word	0x00000000
        /*02cc*/ 	.word	0x000000c0
        /*02d0*/ 	.short	0x0101
        /*02d2*/ 	.byte	0xff
	.zero		1


	//   ....[30]....
        /*02d4*/ 	.word	0x000018f0
        /*02d8*/ 	.word	0x000000ff
        /*02dc*/ 	.word	0x00000018
        /*02e0*/ 	.short	0x010a
        /*02e2*/ 	.byte	0x04
	.zero		1


	//   ....[31]....
        /*02e4*/ 	.word	0x00001970
        /*02e8*/ 	.word	0x000000ff
        /*02ec*/ 	.word	0x00000018
        /*02f0*/ 	.short	0x010a
        /*02f2*/ 	.byte	0x21
	.zero		1


	//   ....[32]....
        /*02f4*/ 	.word	0x00001b00
        /*02f8*/ 	.word	0x000000ff
        /*02fc*/ 	.word	0x00000018
        /*0300*/ 	.short	0x010a
        /*0302*/ 	.byte	0x08
	.zero		1


	//   ....[33]....
        /*0304*/ 	.word	0x00001c20
        /*0308*/ 	.word	0x000000ff
        /*030c*/ 	.word	0x00000058
        /*0310*/ 	.short	0x0101
        /*0312*/ 	.byte	0x06
	.zero		1


	//   ....[34]....
        /*0314*/ 	.word	0x00001c40
        /*0318*/ 	.word	0x000000ff
        /*031c*/ 	.word	0x00000018
        /*0320*/ 	.short	0x010a
        /*0322*/ 	.byte	0x04
	.zero		1


	//   ....[35]....
        /*0324*/ 	.word	0x00001cc0
        /*0328*/ 	.word	0x000000ff
        /*032c*/ 	.word	0x00000018
        /*0330*/ 	.short	0x010a
        /*0332*/ 	.byte	0x11
	.zero		1


	//   ....[36]....
        /*0334*/ 	.word	0x00001ed0
        /*0338*/ 	.word	0x000000ff
        /*033c*/ 	.word	0x00000018
        /*0340*/ 	.short	0x010a
        /*0342*/ 	.byte	0x07
	.zero		1


	//   ....[37]....
        /*0344*/ 	.word	0x00001fa0
        /*0348*/ 	.word	0x00000003
        /*034c*/ 	.word	0x00000060
        /*0350*/ 	.short	0x010a
        /*0352*/ 	.byte	0xff
	.zero		1


	//   ....[38]....
        /*0354*/ 	.word	0x000020f0
        /*0358*/ 	.word	0x00000000
        /*035c*/ 	.word	0x00000000
        /*0360*/ 	.short	0x0101
        /*0362*/ 	.byte	0xff
	.zero		1


	//   ....[39]....
        /*0364*/ 	.word	0x000026a0
        /*0368*/ 	.word	0x000000ff
        /*036c*/ 	.word	0x00000000
        /*0370*/ 	.short	0x010a
        /*0372*/ 	.byte	0x04
	.zero		1


	//   ....[40]....
        /*0374*/ 	.word	0x00002730
        /*0378*/ 	.word	0x000000ff
        /*037c*/ 	.word	0x00000000
        /*0380*/ 	.short	0x010a
        /*0382*/ 	.byte	0x05
	.zero		1


	//   ....[41]....
        /*0384*/ 	.word	0x000027d0
        /*0388*/ 	.word	0x00000000
        /*038c*/ 	.word	0x00000000
        /*0390*/ 	.short	0x010a
        /*0392*/ 	.byte	0xff
	.zero		1


	//   ....[42]....
        /*0394*/ 	.word	0x000028f0
        /*0398*/ 	.word	0x00000002
        /*039c*/ 	.word	0x000000c0
        /*03a0*/ 	.short	0x010a
        /*03a2*/ 	.byte	0xff
	.zero		1


	//   ....[43]....
        /*03a4*/ 	.word	0x00002960
        /*03a8*/ 	.word	0x00000002
        /*03ac*/ 	.word	0x00000000
        /*03b0*/ 	.short	0x0101
        /*03b2*/ 	.byte	0xff
	.zero		1


	//   ....[44]....
        /*03b4*/ 	.word	0x00002980
        /*03b8*/ 	.word	0x000000ff
        /*03bc*/ 	.word	0x00000070
        /*03c0*/ 	.short	0x010a
        /*03c2*/ 	.byte	0x04
	.zero		1


	//   ....[45]....
        /*03c4*/ 	.word	0x00002aa0
        /*03c8*/ 	.word	0x00000002
        /*03cc*/ 	.word	0x00000060
        /*03d0*/ 	.short	0x010a
        /*03d2*/ 	.byte	0xff
	.zero		1


	//   ....[46]....
        /*03d4*/ 	.word	0x00002ba0
        /*03d8*/ 	.word	0x00000002
        /*03dc*/ 	.word	0x00000000
        /*03e0*/ 	.short	0x0101
        /*03e2*/ 	.byte	0xff
	.zero		1


	//   ....[47]....
        /*03e4*/ 	.word	0x00002c30
        /*03e8*/ 	.word	0x000000ff
        /*03ec*/ 	.word	0x00000070
        /*03f0*/ 	.short	0x0106
        /*03f2*/ 	.byte	0x04
	.zero		1


	//   ....[48]....
        /*03f4*/ 	.word	0x00002c50
        /*03f8*/ 	.word	0x000000ff
        /*03fc*/ 	.word	0x00000070
        /*0400*/ 	.short	0x010a
        /*0402*/ 	.byte	0x04
	.zero		1


	//   ....[49]....
        /*0404*/ 	.word	0x00002ce0
        /*0408*/ 	.word	0x000000ff
        /*040c*/ 	.word	0x00000070
        /*0410*/ 	.short	0x0106
        /*0412*/ 	.byte	0x07
	.zero		1


	//   ....[50]....
        /*0414*/ 	.word	0x00002d20
        /*0418*/ 	.word	0x00000000
        /*041c*/ 	.word	0x00000070
        /*0420*/ 	.short	0x010a
        /*0422*/ 	.byte	0xff
	.zero		1


	//   ....[51]....
        /*0424*/ 	.word	0x00003230
        /*0428*/ 	.word	0x00000000
        /*042c*/ 	.word	0x00000060
        /*0430*/ 	.short	0x010a
        /*0432*/ 	.byte	0xff
	.zero		1


	//   ....[52]....
        /*0434*/ 	.word	0x00003330
        /*0438*/ 	.word	0x00000003
        /*043c*/ 	.word	0x00000000
        /*0440*/ 	.short	0x0101
        /*0442*/ 	.byte	0xff
	.zero		1


	//   ....[53]....
        /*0444*/ 	.word	0x00003340
        /*0448*/ 	.word	0x000000ff
        /*044c*/ 	.word	0x00000000
        /*0450*/ 	.short	0x010a
        /*0452*/ 	.byte	0x04
	.zero		1


	//   ....[54]....
        /*0454*/ 	.word	0x000033c0
        /*0458*/ 	.word	0x000000ff
        /*045c*/ 	.word	0x000000a0
        /*0460*/ 	.short	0x010a
        /*0462*/ 	.byte	0x17
	.zero		1


	//   ....[55]....
        /*0464*/ 	.word	0x000034a0
        /*0468*/ 	.word	0x000000ff
        /*046c*/ 	.word	0x00000000
        /*0470*/ 	.short	0x010a
        /*0472*/ 	.byte	0x05
	.zero		1


	//   ....[56]....
        /*0474*/ 	.word	0x000035e0
        /*0478*/ 	.word	0x000000ff
        /*047c*/ 	.word	0x00000000
        /*0480*/ 	.short	0x010a
        /*0482*/ 	.byte	0x04
	.zero		1


	//   ....[57]....
        /*0484*/ 	.word	0x000037d0
        /*0488*/ 	.word	0x000000ff
        /*048c*/ 	.word	0x00000000
        /*0490*/ 	.short	0x010a
        /*0492*/ 	.byte	0x04
	.zero		1


	//   ....[58]....
        /*0494*/ 	.word	0x00003860
        /*0498*/ 	.word	0x000000ff
        /*049c*/ 	.word	0x00000000
        /*04a0*/ 	.short	0x010a
        /*04a2*/ 	.byte	0x05
	.zero		1


	//   ....[59]....
        /*04a4*/ 	.word	0x000038f0
        /*04a8*/ 	.word	0x000000ff
        /*04ac*/ 	.word	0x00000000
        /*04b0*/ 	.short	0x010a
        /*04b2*/ 	.byte	0x05
	.zero		1


	//   ....[60]....
        /*04b4*/ 	.word	0x00003980
        /*04b8*/ 	.word	0x000000ff
        /*04bc*/ 	.word	0x00000000
        /*04c0*/ 	.short	0x010a
        /*04c2*/ 	.byte	0x04
	.zero		1


	//   ....[61]....
        /*04c4*/ 	.word	0x00003e80
        /*04c8*/ 	.word	0x00000008
        /*04cc*/ 	.word	0x00000060
        /*04d0*/ 	.short	0x010a
        /*04d2*/ 	.byte	0xff
	.zero		1


	//   ....[62]....
        /*04d4*/ 	.word	0x00003ff0
        /*04d8*/ 	.word	0x00000000
        /*04dc*/ 	.word	0x00000000
        /*04e0*/ 	.short	0x0101
        /*04e2*/ 	.byte	0xff
	.zero		1


	//   ....[63]....
        /*04e4*/ 	.word	0x000044d0
        /*04e8*/ 	.word	0x000000ff
        /*04ec*/ 	.word	0x00000058
        /*04f0*/ 	.short	0x010a
        /*04f2*/ 	.byte	0x15
	.zero		1


	//   ....[64]....
        /*04f4*/ 	.word	0x00004660
        /*04f8*/ 	.word	0x000000ff
        /*04fc*/ 	.word	0x00000040
        /*0500*/ 	.short	0x010a
        /*0502*/ 	.byte	0x15
	.zero		1


	//   ....[65]....
        /*0504*/ 	.word	0x000047d0
        /*0508*/ 	.word	0x000000ff
        /*050c*/ 	.word	0x00000030
        /*0510*/ 	.short	0x010b
        /*0512*/ 	.byte	0x15
	.zero		1


	//   ....[66]....
        /*0514*/ 	.word	0x000047f0
        /*0518*/ 	.word	0x000000ff
        /*051c*/ 	.word	0x00000000
        /*0520*/ 	.short	0x0101
        /*0522*/ 	.byte	0x04
	.zero		1


	//   ....[67]....
        /*0524*/ 	.word	0x00004800
        /*0528*/ 	.word	0x000000ff
        /*052c*/ 	.word	0x00000048
        /*0530*/ 	.short	0x010a
        /*0532*/ 	.byte	0x15
	.zero		1


	//   ....[68]....
        /*0534*/ 	.word	0x000049f0
        /*0538*/ 	.word	0x000000ff
        /*053c*/ 	.word	0x00000038
        /*0540*/ 	.short	0x010b
        /*0542*/ 	.byte	0x15
	.zero		1


	//   ....[69]....
        /*0544*/ 	.word	0x00004a00
        /*0548*/ 	.word	0x000000ff
        /*054c*/ 	.word	0x00000000
        /*0550*/ 	.short	0x0101
        /*0552*/ 	.byte	0x26
	.zero		1


	//   ....[70]....
        /*0554*/ 	.word	0x00004a30
        /*0558*/ 	.word	0x000000ff
        /*055c*/ 	.word	0x00000040
        /*0560*/ 	.short	0x010a
        /*0562*/ 	.byte	0x15
	.zero		1


	//   ....[71]....
        /*0564*/ 	.word	0x00004a70
        /*0568*/ 	.word	0x00000000
        /*056c*/ 	.word	0x00000048
        /*0570*/ 	.short	0x010a
        /*0572*/ 	.byte	0xff
	.zero		1


	//   ....[72]....
        /*0574*/ 	.word	0x00004d80
        /*0578*/ 	.word	0x00000003
        /*057c*/ 	.word	0x00000060
        /*0580*/ 	.short	0x010a
        /*0582*/ 	.byte	0xff
	.zero		1


	//   ....[73]....
        /*0584*/ 	.word	0x00004f00
        /*0588*/ 	.word	0x00000000
        /*058c*/ 	.word	0x00000000
        /*0590*/ 	.short	0x0101
        /*0592*/ 	.byte	0xff
	.zero		1


	//   ....[74]....
        /*0594*/ 	.word	0x00005a10
        /*0598*/ 	.word	0x00000003
        /*059c*/ 	.word	0x00000030
        /*05a0*/ 	.short	0x010a
        /*05a2*/ 	.byte	0xff
	.zero		1


	//   ....[75]....
        /*05a4*/ 	.word	0x00005a50
        /*05a8*/ 	.word	0x0000002b
        /*05ac*/ 	.word	0x00000080
        /*05b0*/ 	.short	0x010a
        /*05b2*/ 	.byte	0xff
	.zero		1


	//   ....[76]....
        /*05b4*/ 	.word	0x00005b90
        /*05b8*/ 	.word	0x00000003
        /*05bc*/ 	.word	0x00000030
        /*05c0*/ 	.short	0x010a
        /*05c2*/ 	.byte	0xff
	.zero		1


	//   ....[77]....
        /*05c4*/ 	.word	0x00005cb0
        /*05c8*/ 	.word	0x00000000
        /*05cc*/ 	.word	0x00000000
        /*05d0*/ 	.short	0x0101
        /*05d2*/ 	.byte	0xff
	.zero		1


	//   ....[78]....
        /*05d4*/ 	.word	0x00005d30
        /*05d8*/ 	.word	0x0000002b
        /*05dc*/ 	.word	0x00000080
        /*05e0*/ 	.short	0x010a
        /*05e2*/ 	.byte	0xff
	.zero		1


	//   ....[79]....
        /*05e4*/ 	.word	0x000068a0
        /*05e8*/ 	.word	0x00000003
        /*05ec*/ 	.word	0x00000030
        /*05f0*/ 	.short	0x010a
        /*05f2*/ 	.byte	0xff
	.zero		1


	//   ....[80]....
        /*05f4*/ 	.word	0x00006950
        /*05f8*/ 	.word	0x00000003
        /*05fc*/ 	.word	0x00000030
        /*0600*/ 	.short	0x010a
        /*0602*/ 	.byte	0xff
	.zero		1


	//   ....[81]....
        /*0604*/ 	.word	0x00006a70
        /*0608*/ 	.word	0x00000000
        /*060c*/ 	.word	0x00000000
        /*0610*/ 	.short	0x0101
        /*0612*/ 	.byte	0xff
	.zero		1


	//   ....[82]....
        /*0614*/ 	.word	0x00006e80
        /*0618*/ 	.word	0x000000ff
        /*061c*/ 	.word	0x00000000
        /*0620*/ 	.short	0x0101
        /*0622*/ 	.byte	0x04
	.zero		1


	//   ....[83]....
        /*0624*/ 	.word	0x00007780
        /*0628*/ 	.word	0x00000000
        /*062c*/ 	.word	0x000000d0
        /*0630*/ 	.short	0x010a
        /*0632*/ 	.byte	0xff
	.zero		1


	//   ....[84]....
        /*0634*/ 	.word	0x000077e0
        /*0638*/ 	.word	0x00000000
        /*063c*/ 	.word	0x00000018
        /*0640*/ 	.short	0x010a
        /*0642*/ 	.byte	0xff
	.zero		1


	//   ....[85]....
        /*0644*/ 	.word	0x00007840
        /*0648*/ 	.word	0x00000000
        /*064c*/ 	.word	0x00000018
        /*0650*/ 	.short	0x010a
        /*0652*/ 	.byte	0xff
	.zero		1


	//   ....[86]....
        /*0654*/ 	.word	0x00007890
        /*0658*/ 	.word	0x00000003
        /*065c*/ 	.word	0x00000060
        /*0660*/ 	.short	0x010a
        /*0662*/ 	.byte	0xff
	.zero		1


	//   ....[87]....
        /*0664*/ 	.word	0x000078f0
        /*0668*/ 	.word	0x00000000
        /*066c*/ 	.word	0x00000000
        /*0670*/ 	.short	0x010a
        /*0672*/ 	.byte	0xff
	.zero		1


	//   ....[88]....
        /*0674*/ 	.word	0x00007950
        /*0678*/ 	.word	0x00000000
        /*067c*/ 	.word	0x00000000
        /*0680*/ 	.short	0x010a
        /*0682*/ 	.byte	0xff
	.zero		1


	//   ....[89]....
        /*0684*/ 	.word	0x000079a0
        /*0688*/ 	.word	0x00000002
        /*068c*/ 	.word	0x000000c0
        /*0690*/ 	.short	0x010a
        /*0692*/ 	.byte	0xff
	.zero		1


	//   ....[90]....
        /*0694*/ 	.word	0x00007a00
        /*0698*/ 	.word	0x00000002
        /*069c*/ 	.word	0x00000070
        /*06a0*/ 	.short	0x010a
        /*06a2*/ 	.byte	0xff
	.zero		1


	//   ....[91]....
        /*06a4*/ 	.word	0x00007a50
        /*06a8*/ 	.word	0x00000002
        /*06ac*/ 	.word	0x00000060
        /*06b0*/ 	.short	0x010a
        /*06b2*/ 	.byte	0xff
	.zero		1


	//   ....[92]....
        /*06b4*/ 	.word	0x00007ab0
        /*06b8*/ 	.word	0x00000000
        /*06bc*/ 	.word	0x00000070
        /*06c0*/ 	.short	0x010a
        /*06c2*/ 	.byte	0xff
	.zero		1


	//   ....[93]....
        /*06c4*/ 	.word	0x00007b00
        /*06c8*/ 	.word	0x00000000
        /*06cc*/ 	.word	0x00000060
        /*06d0*/ 	.short	0x010a
        /*06d2*/ 	.byte	0xff
	.zero		1


	//   ....[94]....
        /*06d4*/ 	.word	0x00007b60
        /*06d8*/ 	.word	0x00000002
        /*06dc*/ 	.word	0x000000a0
        /*06e0*/ 	.short	0x010a
        /*06e2*/ 	.byte	0xff
	.zero		1


	//   ....[95]....
        /*06e4*/ 	.word	0x00007bc0
        /*06e8*/ 	.word	0x00000000
        /*06ec*/ 	.word	0x00000000
        /*06f0*/ 	.short	0x010a
        /*06f2*/ 	.byte	0xff
	.zero		1


	//   ....[96]....
        /*06f4*/ 	.word	0x00007c20
        /*06f8*/ 	.word	0x00000000
        /*06fc*/ 	.word	0x00000000
        /*0700*/ 	.short	0x010a
        /*0702*/ 	.byte	0xff
	.zero		1


	//   ....[97]....
        /*0704*/ 	.word	0x00007c80
        /*0708*/ 	.word	0x00000000
        /*070c*/ 	.word	0x00000000
        /*0710*/ 	.short	0x010a
        /*0712*/ 	.byte	0xff
	.zero		1


	//   ....[98]....
        /*0714*/ 	.word	0x00007ce0
        /*0718*/ 	.word	0x00000000
        /*071c*/ 	.word	0x00000000
        /*0720*/ 	.short	0x010a
        /*0722*/ 	.byte	0xff
	.zero		1


	//   ....[99]....
        /*0724*/ 	.word	0x00007d40
        /*0728*/ 	.word	0x00000000
        /*072c*/ 	.word	0x00000000
        /*0730*/ 	.short	0x010a
        /*0732*/ 	.byte	0xff
	.zero		1


	//   ....[100]....
        /*0734*/ 	.word	0x00007d90
        /*0738*/ 	.word	0x00000008
        /*073c*/ 	.word	0x00000060
        /*0740*/ 	.short	0x010a
        /*0742*/ 	.byte	0xff
	.zero		1


	//   ....[101]....
        /*0744*/ 	.word	0x00007df0
        /*0748*/ 	.word	0x00000000
        /*074c*/ 	.word	0x00000058
        /*0750*/ 	.short	0x010a
        /*0752*/ 	.byte	0xff
	.zero		1


	//   ....[102]....
        /*0754*/ 	.word	0x00007e50
        /*0758*/ 	.word	0x00000000
        /*075c*/ 	.word	0x00000040
        /*0760*/ 	.short	0x010a
        /*0762*/ 	.byte	0xff
	.zero		1


	//   ....[103]....
        /*0764*/ 	.word	0x00007eb0
        /*0768*/ 	.word	0x00000000
        /*076c*/ 	.word	0x00000048
        /*0770*/ 	.short	0x010a
        /*0772*/ 	.byte	0xff
	.zero		1


	//   ....[104]....
        /*0774*/ 	.word	0x00007f10
        /*0778*/ 	.word	0x00000000
        /*077c*/ 	.word	0x00000040
        /*0780*/ 	.short	0x010a
        /*0782*/ 	.byte	0xff
	.zero		1


	//   ....[105]....
        /*0784*/ 	.word	0x00007f60
        /*0788*/ 	.word	0x00000003
        /*078c*/ 	.word	0x00000060
        /*0790*/ 	.short	0x010a
        /*0792*/ 	.byte	0xff
	.zero		1


	//   ....[106]....
        /*0794*/ 	.word	0x00007fb0
        /*0798*/ 	.word	0x00000003
        /*079c*/ 	.word	0x00000030
        /*07a0*/ 	.short	0x010a
        /*07a2*/ 	.byte	0xff
	.zero		1


	//   ....[107]....
        /*07a4*/ 	.word	0x00008000
        /*07a8*/ 	.word	0x0000002b
        /*07ac*/ 	.word	0x00000080
        /*07b0*/ 	.short	0x010a
        /*07b2*/ 	.byte	0xff
	.zero		1


	//   ....[108]....
        /*07b4*/ 	.word	0x00008050
        /*07b8*/ 	.word	0x00000003
        /*07bc*/ 	.word	0x00000030
        /*07c0*/ 	.short	0x010a
        /*07c2*/ 	.byte	0xff
	.zero		1


	//----- nvinfo : EIATTR_NUM_MBARRIERS
	.align		4
.L_47:
        /*07c4*/ 	.byte	0x03, 0x38
        /*07c6*/ 	.short	0x001c


	//----- nvinfo : EIATTR_EXIT_INSTR_OFFSETS
	.align		4
        /*07c8*/ 	.byte	0x04, 0x1c
        /*07ca*/ 	.short	(.L_49 - .L_48)


	//   ....[0]....
.L_48:
        /*07cc*/ 	.word	0x00002800


	//   ....[1]....
        /*07d0*/ 	.word	0x00002cf0


	//   ....[2]....
        /*07d4*/ 	.word	0x00002d50


	//   ....[3]....
        /*07d8*/ 	.word	0x00003be0


	//   ....[4]....
        /*07dc*/ 	.word	0x00004aa0


	//   ....[5]....
        /*07e0*/ 	.word	0x00004ae0


	//   ....[6]....
        /*07e4*/ 	.word	0x00007770


	//----- nvinfo : EIATTR_MAX_THREADS
	.align		4
.L_49:
        /*07e8*/ 	.byte	0x04, 0x05
        /*07ea*/ 	.short	(.L_51 - .L_50)
.L_50:
        /*07ec*/ 	.word	0x00000100
        /*07f0*/ 	.word	0x00000001
        /*07f4*/ 	.word	0x00000001


	//----- nvinfo : EIATTR_CRS_STACK_SIZE
	.align		4
.L_51:
        /*07f8*/ 	.byte	0x04, 0x1e
        /*07fa*/ 	.short	(.L_53 - .L_52)
.L_52:
        /*07fc*/ 	.word	0x00000000


	//----- nvinfo : EIATTR_CBANK_PARAM_SIZE
	.align		4
.L_53:
        /*0800*/ 	.byte	0x03, 0x19
        /*0802*/ 	.short	0x0800


	//----- nvinfo : EIATTR_PARAM_CBANK
	.align		4
        /*0804*/ 	.byte	0x04, 0x0a
        /*0806*/ 	.short	(.L_55 - .L_54)
	.align		4
.L_54:
        /*0808*/ 	.word	index@(.nv.constant0._ZN7cutlass13device_kernelINS_4gemm6kernel13GemmUniversalIN4cute5tupleIJiiiiEEENS1_10collective13CollectiveMmaINS1_35MainloopSm100TmaUmmaWarpSpecializedILi3ELi2ELi4ENS5_IJNS4_1CILi2EEENSA_ILi1EEESC_EEEEENS5_IJNSA_ILi64EEENSA_ILi128EEESF_EEEaNS5_IJlSC_lEEEaSI_NS4_8TiledMMAINS4_8MMA_AtomIJNS4_15SM100_MMA_S8_SSIaaiLi64ELi128ELNS4_4UMMA5MajorE0ELSN_0ELNSM_8SaturateE0EEEEEENS4_6LayoutINS5_IJSC_SC_SC_EEENS5_IJNSA_ILi0EEEST_ST_EEEEENS5_IJNS4_10UnderscoreESW_SW_EEEEENS4_13SM90_TMA_LOADENS4_14ComposedLayoutINS4_7SwizzleILi2ELi4ELi3EEENS4_18smem_ptr_flag_bitsILi8EEENSR_INS5_IJNSA_ILi8EEESF_EEENS5_IJSF_SC_EEEEEEEvNS4_8identityENS4_23SM90_TMA_LOAD_MULTICASTES19_vS1A_EENS_8epilogue10collective18CollectiveEpilogueINS1D_23Sm100TmaWarpSpecializedILi2ELi2ELi32ELb0ELb0EEEJSH_NS5_IJNSR_ISF_SC_EES1I_EEEaSI_aSI_NS1D_6fusion15FusionCallbacksIS1H_NS1K_17LinearCombinationIaiaiLNS_15FloatRoundStyleE2EEESH_S1J_JEEENS4_5SM1004TMEM4LOAD26SM100_TMEM_LOAD_16dp32b32xESZ_S19_NS4_39AutoVectorizingCopyWithAssumedAlignmentILi128EEENS4_14SM90_TMA_STOREES19_S1V_S1V_EEEvvEEEEvNT_6ParamsE)
        /*080c*/ 	.short	0x0380
        /*080e*/ 	.short	0x0800


	//----- nvinfo : EIATTR_SW_WAR
	.align		4
.L_55:
        /*0810*/ 	.byte	0x04, 0x36
        /*0812*/ 	.short	(.L_57 - .L_56)
.L_56:
        /*0814*/ 	.word	0x00000008
.L_57:


//--------------------- .nv.callgraph             --------------------------
	.section	.nv.callgraph,"",@"SHT_CUDA_CALLGRAPH"
	.align	4
	.sectionentsize	8
	.align		4
        /*0000*/ 	.word	0x00000000
	.align		4
        /*0004*/ 	.word	0xffffffff
	.align		4
        /*0008*/ 	.word	index@(_ZN7cutlass13device_kernelINS_4gemm6kernel13GemmUniversalIN4cute5tupleIJiiiiEEENS1_10collective13CollectiveMmaINS1_35MainloopSm100TmaUmmaWarpSpecializedILi3ELi2ELi4ENS5_IJNS4_1CILi2EEENSA_ILi1EEESC_EEEEENS5_IJNSA_ILi64EEENSA_ILi128EEESF_EEEaNS5_IJlSC_lEEEaSI_NS4_8TiledMMAINS4_8MMA_AtomIJNS4_15SM100_MMA_S8_SSIaaiLi64ELi128ELNS4_4UMMA5MajorE0ELSN_0ELNSM_8SaturateE0EEEEEENS4_6LayoutINS5_IJSC_SC_SC_EEENS5_IJNSA_ILi0EEEST_ST_EEEEENS5_IJNS4_10UnderscoreESW_SW_EEEEENS4_13SM90_TMA_LOADENS4_14ComposedLayoutINS4_7SwizzleILi2ELi4ELi3EEENS4_18smem_ptr_flag_bitsILi8EEENSR_INS5_IJNSA_ILi8EEESF_EEENS5_IJSF_SC_EEEEEEEvNS4_8identityENS4_23SM90_TMA_LOAD_MULTICASTES19_vS1A_EENS_8epilogue10collective18CollectiveEpilogueINS1D_23Sm100TmaWarpSpecializedILi2ELi2ELi32ELb0ELb0EEEJSH_NS5_IJNSR_ISF_SC_EES1I_EEEaSI_aSI_NS1D_6fusion15FusionCallbacksIS1H_NS1K_17LinearCombinationIaiaiLNS_15FloatRoundStyleE2EEESH_S1J_JEEENS4_5SM1004TMEM4LOAD26SM100_TMEM_LOAD_16dp32b32xESZ_S19_NS4_39AutoVectorizingCopyWithAssumedAlignmentILi128EEENS4_14SM90_TMA_STOREES19_S1V_S1V_EEEvvEEEEvNT_6ParamsE)
	.align		4
        /*000c*/ 	.word	index@(__assertfail)
	.align		4
        /*0010*/ 	.word	0x00000000
	.align		4
        /*0014*/ 	.word	0xfffffffe
	.align		4
        /*0018*/ 	.word	0x00000000
	.align		4
        /*001c*/ 	.word	0xfffffffd
	.align		4
        /*0020*/ 	.word	0x00000000
	.align		4
        /*0024*/ 	.word	0xfffffffc


//--------------------- .nv.constant4             --------------------------
	.section	.nv.constant4,"a",@progbits
	.align	8
	.align		8
.nv.constant4:
        /*0000*/ 	.dword	__assertfail
	.align		8
        /*0008*/ 	.dword	__unnamed_1
	.align		8
        /*0010*/ 	.dword	__unnamed_2
	.align		8
        /*0018*/ 	.dword	_ZN40_INTERNAL_061dcab5_4_k_cu_15005b94_110694cuda3std3__45__cpo5beginE
	.align		8
        /*0020*/ 	.dword	_ZN40_INTERNAL_061dcab5_4_k_cu_15005b94_110694cuda3std3__45__cpo3endE
	.align		8
        /*0028*/ 	.dword	_ZN40_INTERNAL_061dcab5_4_k_cu_15005b94_110694cuda3std3__45__cpo6cbeginE
	.align		8
        /*0030*/ 	.dword	_ZN40_INTERNAL_061dcab5_4_k_cu_15005b94_110694cuda3std3__45__cpo4cendE
	.align		8
        /*0038*/ 	.dword	_ZN40_INTERNAL_061dcab5_4_k_cu_15005b94_110694cuda3std3__442_GLOBAL__N__061dcab5_4_k_cu_15005b94_110696ignoreE
	.align		8
        /*0040*/ 	.dword	_ZN40_INTERNAL_061dcab5_4_k_cu_15005b94_110694cuda3std3__419piecewise_constructE
	.align		8
        /*0048*/ 	.dword	_ZN40_INTERNAL_061dcab5_4_k_cu_15005b94_110694cuda3std3__48in_placeE
	.align		8
        /*0050*/ 	.dword	_ZN40_INTERNAL_061dcab5_4_k_cu_15005b94_110694cuda3std6ranges3__45__cpo4swapE
	.align		8
        /*0058*/ 	.dword	_ZN40_INTERNAL_061dcab5_4_k_cu_15005b94_110694cuda3std6ranges3__45__cpo9iter_moveE
	.align		8
        /*0060*/ 	.dword	_ZN40_INTERNAL_061dcab5_4_k_cu_15005b94_110694cute7productE
	.align		8
        /*0068*/ 	.dword	_ZN40_INTERNAL_061dcab5_4_k_cu_15005b94_110694cute1_E
	.align		8
        /*0070*/ 	.dword	$str$25
	.align		8
        /*0078*/ 	.dword	$str$26
	.align		8
        /*0080*/ 	.dword	$str$27
	.align		8
        /*0088*/ 	.dword	$str$28


//--------------------- .text._ZN7cutlass13device_kernelINS_4gemm6kernel13GemmUniversalIN4cute5tupleIJiiiiEEENS1_10collective13CollectiveMmaINS1_35MainloopSm100TmaUmmaWarpSpecializedILi3ELi2ELi4ENS5_IJNS4_1CILi2EEENSA_ILi1EEESC_EEEEENS5_IJNSA_ILi64EEENSA_ILi128EEESF_EEEaNS5_IJlSC_lEEEaSI_NS4_8TiledMMAINS4_8MMA_AtomIJNS4_15SM100_MMA_S8_SSIaaiLi64ELi128ELNS4_4UMMA5MajorE0ELSN_0ELNSM_8SaturateE0EEEEEENS4_6LayoutINS5_IJSC_SC_SC_EEENS5_IJNSA_ILi0EEEST_ST_EEEEENS5_IJNS4_10UnderscoreESW_SW_EEEEENS4_13SM90_TMA_LOADENS4_14ComposedLayoutINS4_7SwizzleILi2ELi4ELi3EEENS4_18smem_ptr_flag_bitsILi8EEENSR_INS5_IJNSA_ILi8EEESF_EEENS5_IJSF_SC_EEEEEEEvNS4_8identityENS4_23SM90_TMA_LOAD_MULTICASTES19_vS1A_EENS_8epilogue10collective18CollectiveEpilogueINS1D_23Sm100TmaWarpSpecializedILi2ELi2ELi32ELb0ELb0EEEJSH_NS5_IJNSR_ISF_SC_EES1I_EEEaSI_aSI_NS1D_6fusion15FusionCallbacksIS1H_NS1K_17LinearCombinationIaiaiLNS_15FloatRoundStyleE2EEESH_S1J_JEEENS4_5SM1004TMEM4LOAD26SM100_TMEM_LOAD_16dp32b32xESZ_S19_NS4_39AutoVectorizingCopyWithAssumedAlignmentILi128EEENS4_14SM90_TMA_STOREES19_S1V_S1V_EEEvvEEEEvNT_6ParamsE --------------------------
	.section	.text._ZN7cutlass13device_kernelINS_4gemm6kernel13GemmUniversalIN4cute5tupleIJiiiiEEENS1_10collective13CollectiveMmaINS1_35MainloopSm100TmaUmmaWarpSpecializedILi3ELi2ELi4ENS5_IJNS4_1CILi2EEENSA_ILi1EEESC_EEEEENS5_IJNSA_ILi64EEENSA_ILi128EEESF_EEEaNS5_IJlSC_lEEEaSI_NS4_8TiledMMAINS4_8MMA_AtomIJNS4_15SM100_MMA_S8_SSIaaiLi64ELi128ELNS4_4UMMA5MajorE0ELSN_0ELNSM_8SaturateE0EEEEEENS4_6LayoutINS5_IJSC_SC_SC_EEENS5_IJNSA_ILi0EEEST_ST_EEEEENS5_IJNS4_10UnderscoreESW_SW_EEEEENS4_13SM90_TMA_LOADENS4_14ComposedLayoutINS4_7SwizzleILi2ELi4ELi3EEENS4_18smem_ptr_flag_bitsILi8EEENSR_INS5_IJNSA_ILi8EEESF_EEENS5_IJSF_SC_EEEEEEEvNS4_8identityENS4_23SM90_TMA_LOAD_MULTICASTES19_vS1A_EENS_8epilogue10collective18CollectiveEpilogueINS1D_23Sm100TmaWarpSpecializedILi2ELi2ELi32ELb0ELb0EEEJSH_NS5_IJNSR_ISF_SC_EES1I_EEEaSI_aSI_NS1D_6fusion15FusionCallbacksIS1H_NS1K_17LinearCombinationIaiaiLNS_15FloatRoundStyleE2EEESH_S1J_JEEENS4_5SM1004TMEM4LOAD26SM100_TMEM_LOAD_16dp32b32xESZ_S19_NS4_39AutoVectorizingCopyWithAssumedAlignmentILi128EEENS4_14SM90_TMA_STOREES19_S1V_S1V_EEEvvEEEEvNT_6ParamsE,"ax",@progbits
	.align	128
.text._ZN7cutlass13device_kernelINS_4gemm6kernel13GemmUniversalIN4cute5tupleIJiiiiEEENS1_10collective13CollectiveMmaINS1_35MainloopSm100TmaUmmaWarpSpecializedILi3ELi2ELi4ENS5_IJNS4_1CILi2EEENSA_ILi1EEESC_EEEEENS5_IJNSA_ILi64EEENSA_ILi128EEESF_EEEaNS5_IJlSC_lEEEaSI_NS4_8TiledMMAINS4_8MMA_AtomIJNS4_15SM100_MMA_S8_SSIaaiLi64ELi128ELNS4_4UMMA5MajorE0ELSN_0ELNSM_8SaturateE0EEEEEENS4_6LayoutINS5_IJSC_SC_SC_EEENS5_IJNSA_ILi0EEEST_ST_EEEEENS5_IJNS4_10UnderscoreESW_SW_EEEEENS4_13SM90_TMA_LOADENS4_14ComposedLayoutINS4_7SwizzleILi2ELi4ELi3EEENS4_18smem_ptr_flag_bitsILi8EEENSR_INS5_IJNSA_ILi8EEESF_EEENS5_IJSF_SC_EEEEEEEvNS4_8identityENS4_23SM90_TMA_LOAD_MULTICASTES19_vS1A_EENS_8epilogue10collective18CollectiveEpilogueINS1D_23Sm100TmaWarpSpecializedILi2ELi2ELi32ELb0ELb0EEEJSH_NS5_IJNSR_ISF_SC_EES1I_EEEaSI_aSI_NS1D_6fusion15FusionCallbacksIS1H_NS1K_17LinearCombinationIaiaiLNS_15FloatRoundStyleE2EEESH_S1J_JEEENS4_5SM1004TMEM4LOAD26SM100_TMEM_LOAD_16dp32b32xESZ_S19_NS4_39AutoVectorizingCopyWithAssumedAlignmentILi128EEENS4_14SM90_TMA_STOREES19_S1V_S1V_EEEvvEEEEvNT_6ParamsE:
        .type           _ZN7cutlass13device_kernelINS_4gemm6kernel13GemmUniversalIN4cute5tupleIJiiiiEEENS1_10collective13CollectiveMmaINS1_35MainloopSm100TmaUmmaWarpSpecializedILi3ELi2ELi4ENS5_IJNS4_1CILi2EEENSA_ILi1EEESC_EEEEENS5_IJNSA_ILi64EEENSA_ILi128EEESF_EEEaNS5_IJlSC_lEEEaSI_NS4_8TiledMMAINS4_8MMA_AtomIJNS4_15SM100_MMA_S8_SSIaaiLi64ELi128ELNS4_4UMMA5MajorE0ELSN_0ELNSM_8SaturateE0EEEEEENS4_6LayoutINS5_IJSC_SC_SC_EEENS5_IJNSA_ILi0EEEST_ST_EEEEENS5_IJNS4_10UnderscoreESW_SW_EEEEENS4_13SM90_TMA_LOADENS4_14ComposedLayoutINS4_7SwizzleILi2ELi4ELi3EEENS4_18smem_ptr_flag_bitsILi8EEENSR_INS5_IJNSA_ILi8EEESF_EEENS5_IJSF_SC_EEEEEEEvNS4_8identityENS4_23SM90_TMA_LOAD_MULTICASTES19_vS1A_EENS_8epilogue10collective18CollectiveEpilogueINS1D_23Sm100TmaWarpSpecializedILi2ELi2ELi32ELb0ELb0EEEJSH_NS5_IJNSR_ISF_SC_EES1I_EEEaSI_aSI_NS1D_6fusion15FusionCallbacksIS1H_NS1K_17LinearCombinationIaiaiLNS_15FloatRoundStyleE2EEESH_S1J_JEEENS4_5SM1004TMEM4LOAD26SM100_TMEM_LOAD_16dp32b32xESZ_S19_NS4_39AutoVectorizingCopyWithAssumedAlignmentILi128EEENS4_14SM90_TMA_STOREES19_S1V_S1V_EEEvvEEEEvNT_6ParamsE,@function
        .size           _ZN7cutlass13device_kernelINS_4gemm6kernel13GemmUniversalIN4cute5tupleIJiiiiEEENS1_10collective13CollectiveMmaINS1_35MainloopSm100TmaUmmaWarpSpecializedILi3ELi2ELi4ENS5_IJNS4_1CILi2EEENSA_ILi1EEESC_EEEEENS5_IJNSA_ILi64EEENSA_ILi128EEESF_EEEaNS5_IJlSC_lEEEaSI_NS4_8TiledMMAINS4_8MMA_AtomIJNS4_15SM100_MMA_S8_SSIaaiLi64ELi128ELNS4_4UMMA5MajorE0ELSN_0ELNSM_8SaturateE0EEEEEENS4_6LayoutINS5_IJSC_SC_SC_EEENS5_IJNSA_ILi0EEEST_ST_EEEEENS5_IJNS4_10UnderscoreESW_SW_EEEEENS4_13SM90_TMA_LOADENS4_14ComposedLayoutINS4_7SwizzleILi2ELi4ELi3EEENS4_18smem_ptr_flag_bitsILi8EEENSR_INS5_IJNSA_ILi8EEESF_EEENS5_IJSF_SC_EEEEEEEvNS4_8identityENS4_23SM90_TMA_LOAD_MULTICASTES19_vS1A_EENS_8epilogue10collective18CollectiveEpilogueINS1D_23Sm100TmaWarpSpecializedILi2ELi2ELi32ELb0ELb0EEEJSH_NS5_IJNSR_ISF_SC_EES1I_EEEaSI_aSI_NS1D_6fusion15FusionCallbacksIS1H_NS1K_17LinearCombinationIaiaiLNS_15FloatRoundStyleE2EEESH_S1J_JEEENS4_5SM1004TMEM4LOAD26SM100_TMEM_LOAD_16dp32b32xESZ_S19_NS4_39AutoVectorizingCopyWithAssumedAlignmentILi128EEENS4_14SM90_TMA_STOREES19_S1V_S1V_EEEvvEEEEvNT_6ParamsE,(.L_x_146 - _ZN7cutlass13device_kernelINS_4gemm6kernel13GemmUniversalIN4cute5tupleIJiiiiEEENS1_10collective13CollectiveMmaINS1_35MainloopSm100TmaUmmaWarpSpecializedILi3ELi2ELi4ENS5_IJNS4_1CILi2EEENSA_ILi1EEESC_EEEEENS5_IJNSA_ILi64EEENSA_ILi128EEESF_EEEaNS5_IJlSC_lEEEaSI_NS4_8TiledMMAINS4_8MMA_AtomIJNS4_15SM100_MMA_S8_SSIaaiLi64ELi128ELNS4_4UMMA5MajorE0ELSN_0ELNSM_8SaturateE0EEEEEENS4_6LayoutINS5_IJSC_SC_SC_EEENS5_IJNSA_ILi0EEEST_ST_EEEEENS5_IJNS4_10UnderscoreESW_SW_EEEEENS4_13SM90_TMA_LOADENS4_14ComposedLayoutINS4_7SwizzleILi2ELi4ELi3EEENS4_18smem_ptr_flag_bitsILi8EEENSR_INS5_IJNSA_ILi8EEESF_EEENS5_IJSF_SC_EEEEEEEvNS4_8identityENS4_23SM90_TMA_LOAD_MULTICASTES19_vS1A_EENS_8epilogue10collective18CollectiveEpilogueINS1D_23Sm100TmaWarpSpecializedILi2ELi2ELi32ELb0ELb0EEEJSH_NS5_IJNSR_ISF_SC_EES1I_EEEaSI_aSI_NS1D_6fusion15FusionCallbacksIS1H_NS1K_17LinearCombinationIaiaiLNS_15FloatRoundStyleE2EEESH_S1J_JEEENS4_5SM1004TMEM4LOAD26SM100_TMEM_LOAD_16dp32b32xESZ_S19_NS4_39AutoVectorizingCopyWithAssumedAlignmentILi128EEENS4_14SM90_TMA_STOREES19_S1V_S1V_EEEvvEEEEvNT_6ParamsE)
        .other          _ZN7cutlass13device_kernelINS_4gemm6kernel13GemmUniversalIN4cute5tupleIJiiiiEEENS1_10collective13CollectiveMmaINS1_35MainloopSm100TmaUmmaWarpSpecializedILi3ELi2ELi4ENS5_IJNS4_1CILi2EEENSA_ILi1EEESC_EEEEENS5_IJNSA_ILi64EEENSA_ILi128EEESF_EEEaNS5_IJlSC_lEEEaSI_NS4_8TiledMMAINS4_8MMA_AtomIJNS4_15SM100_MMA_S8_SSIaaiLi64ELi128ELNS4_4UMMA5MajorE0ELSN_0ELNSM_8SaturateE0EEEEEENS4_6LayoutINS5_IJSC_SC_SC_EEENS5_IJNSA_ILi0EEEST_ST_EEEEENS5_IJNS4_10UnderscoreESW_SW_EEEEENS4_13SM90_TMA_LOADENS4_14ComposedLayoutINS4_7SwizzleILi2ELi4ELi3EEENS4_18smem_ptr_flag_bitsILi8EEENSR_INS5_IJNSA_ILi8EEESF_EEENS5_IJSF_SC_EEEEEEEvNS4_8identityENS4_23SM90_TMA_LOAD_MULTICASTES19_vS1A_EENS_8epilogue10collective18CollectiveEpilogueINS1D_23Sm100TmaWarpSpecializedILi2ELi2ELi32ELb0ELb0EEEJSH_NS5_IJNSR_ISF_SC_EES1I_EEEaSI_aSI_NS1D_6fusion15FusionCallbacksIS1H_NS1K_17LinearCombinationIaiaiLNS_15FloatRoundStyleE2EEESH_S1J_JEEENS4_5SM1004TMEM4LOAD26SM100_TMEM_LOAD_16dp32b32xESZ_S19_NS4_39AutoVectorizingCopyWithAssumedAlignmentILi128EEENS4_14SM90_TMA_STOREES19_S1V_S1V_EEEvvEEEEvNT_6ParamsE,@"STO_CUDA_ENTRY STV_DEFAULT"
_ZN7cutlass13device_kernelINS_4gemm6kernel13GemmUniversalIN4cute5tupleIJiiiiEEENS1_10collective13CollectiveMmaINS1_35MainloopSm100TmaUmmaWarpSpecializedILi3ELi2ELi4ENS5_IJNS4_1CILi2EEENSA_ILi1EEESC_EEEEENS5_IJNSA_ILi64EEENSA_ILi128EEESF_EEEaNS5_IJlSC_lEEEaSI_NS4_8TiledMMAINS4_8MMA_AtomIJNS4_15SM100_MMA_S8_SSIaaiLi64ELi128ELNS4_4UMMA5MajorE0ELSN_0ELNSM_8SaturateE0EEEEEENS4_6LayoutINS5_IJSC_SC_SC_EEENS5_IJNSA_ILi0EEEST_ST_EEEEENS5_IJNS4_10UnderscoreESW_SW_EEEEENS4_13SM90_TMA_LOADENS4_14ComposedLayoutINS4_7SwizzleILi2ELi4ELi3EEENS4_18smem_ptr_flag_bitsILi8EEENSR_INS5_IJNSA_ILi8EEESF_EEENS5_IJSF_SC_EEEEEEEvNS4_8identityENS4_23SM90_TMA_LOAD_MULTICASTES19_vS1A_EENS_8epilogue10collective18CollectiveEpilogueINS1D_23Sm100TmaWarpSpecializedILi2ELi2ELi32ELb0ELb0EEEJSH_NS5_IJNSR_ISF_SC_EES1I_EEEaSI_aSI_NS1D_6fusion15FusionCallbacksIS1H_NS1K_17LinearCombinationIaiaiLNS_15FloatRoundStyleE2EEESH_S1J_JEEENS4_5SM1004TMEM4LOAD26SM100_TMEM_LOAD_16dp32b32xESZ_S19_NS4_39AutoVectorizingCopyWithAssumedAlignmentILi128EEENS4_14SM90_TMA_STOREES19_S1V_S1V_EEEvvEEEEvNT_6ParamsE:
[----:B------:R-:W1:Y:S01]  /*0000*/  LDC R1, c[0x0][0x37c] ;  /* 0x0000df00ff017b82 */ /* 0x000e620000000800 */
[----:B------:R-:W2:Y:S01]  /*0010*/  S2R R84, SR_TID.X ;  /* 0x0000000000547919 */ /* 0x000ea20000002100 */
[----:B------:R-:W3:Y:S01]  /*0020*/  LDCU.64 UR8, c[0x0][0x890] ;  /* 0x00011200ff0877ac */ /* 0x000ee20008000a00 */
[----:B------:R-:W-:Y:S02]  /*0030*/  PRMT R74, RZ, 0x7610, R74 ;  /* 0x00007610ff4a7816 */ /* 0x000fe4000000004a */
[----:B------:R-:W-:Y:S01]  /*0040*/  ELECT P3, URZ, PT ;  /* 0x0000000000ff782f */ /* 0x000fe20003860000 */
[----:B---3--:R-:W-:-:S04]  /*0050*/  UISETP.NE.U32.AND UP0, UPT, UR8, URZ, UPT ;  /* 0x000000ff0800728c */ /* 0x008fc8000bf05070 */
[----:B------:R-:W-:Y:S01]  /*0060*/  UISETP.NE.AND.EX UP0, UPT, UR9, URZ, UPT, UP0 ;  /* 0x000000ff0900728c */ /* 0x000fe2000bf05300 */
[----:B--2---:R-:W-:-:S05]  /*0070*/  SHF.R.U32.HI R75, RZ, 0x5, R84 ;  /* 0x00000005ff4b7819 */ /* 0x004fca0000011654 */
[----:B------:R-:W2:Y:S02]  /*0080*/  SHFL.IDX PT, R0, R75, RZ, 0x1f ;  /* 0x00001fff4b007589 */ /* 0x000ea400000e0000 */
[----:B--2---:R-:W-:Y:S01]  /*0090*/  R2UR UR18, R0 ;  /* 0x00000000001272ca */ /* 0x004fe200000e0000 */
[----:B-1----:R-:W-:-:S14]  /*00a0*/  BRA.U UP0, `(.L_x_0) ;  /* 0x0000000100307547 */ /* 0x002fdc000b800000 */
[----:B------:R-:W1:Y:S02]  /*00b0*/  LDCU.64 UR4, c[0x0][0x888] ;  /* 0x00011100ff0477ac */ /* 0x000e640008000a00 */
[----:B-1----:R-:W-:-:S04]  /*00c0*/  UISETP.NE.U32.AND UP0, UPT, UR4, URZ, UPT ;  /* 0x000000ff0400728c */ /* 0x002fc8000bf05070 */
[----:B------:R-:W-:-:S09]  /*00d0*/  UISETP.NE.AND.EX UP0, UPT, UR5, URZ, UPT, UP0 ;  /* 0x000000ff0500728c */ /* 0x000fd2000bf05300 */
[----:B------:R-:W-:Y:S05]  /*00e0*/  BRA.U !UP0, `(.L_x_1) ;  /* 0x0000000108147547 */ /* 0x000fea000b800000 */
[----:B------:R-:W1:Y:S01]  /*00f0*/  LDC.64 R40, c[0x0][0x888] ;  /* 0x00022200ff287b82 */ /* 0x000e620000000a00 */
[----:B------:R-:W1:Y:S02]  /*0100*/  LDCU.64 UR4, c[0x0][0x358] ;  /* 0x00006b00ff0477ac */ /* 0x000e640008000a00 */
[----:B-1----:R1:W5:Y:S01]  /*0110*/  LDG.E R40, desc[UR4][R40.64] ;  /* 0x0000000428287981 */ /* 0x002362000c1e1900 */
[----:B------:R-:W-:Y:S01]  /*0120*/  HFMA2 R74, -RZ, RZ, 0, 5.9604644775390625e-08 ;  /* 0x00000001ff4a7431 */ /* 0x000fe200000001ff */
[----:B------:R-:W-:Y:S05]  /*0130*/  BRA `(.L_x_0) ;  /* 0x00000000000c7947 */ /* 0x000fea0003800000 */
.L_x_1:
[----:B------:R-:W1:Y:S01]  /*0140*/  LDCU UR4, c[0x0][0x880] ;  /* 0x00011000ff0477ac */ /* 0x000e620008000800 */
[----:B------:R-:W-:Y:S01]  /*0150*/  HFMA2 R74, -RZ, RZ, 0, 5.9604644775390625e-08 ;  /* 0x00000001ff4a7431 */ /* 0x000fe200000001ff */
[----:B-1----:R-:W-:-:S07]  /*0160*/  MOV R40, UR4 ;  /* 0x0000000400287c02 */ /* 0x002fce0008000f00 */
.L_x_0:
[----:B------:R-:W2:Y:S02]  /*0170*/  LDCU.64 UR4, c[0x0][0x8b0] ;  /* 0x00011600ff0477ac */ /* 0x000ea40008000a00 */
[----:B--2---:R-:W-:-:S04]  /*0180*/  UISETP.NE.U32.AND UP0, UPT, UR4, URZ, UPT ;  /* 0x000000ff0400728c */ /* 0x004fc8000bf05070 */
[----:B------:R-:W-:-:S09]  /*0190*/  UISETP.NE.AND.EX UP0, UPT, UR5, URZ, UPT, UP0 ;  /* 0x000000ff0500728c */ /* 0x000fd2000bf05300 */
[----:B------:R-:W-:Y:S05]  /*01a0*/  BRA.U UP0, `(.L_x_2) ;  /* 0x0000000100287547 */ /* 0x000fea000b800000 */
[----:B------:R-:W2:Y:S02]  /*01b0*/  LDCU.64 UR4, c[0x0][0x8a8] ;  /* 0x00011500ff0477ac */ /* 0x000ea40008000a00 */
[----:B--2---:R-:W-:-:S04]  /*01c0*/  UISETP.NE.U32.AND UP0, UPT, UR4, URZ, UPT ;  /* 0x000000ff0400728c */ /* 0x004fc8000bf05070 */
[----:B------:R-:W-:-:S09]  /*01d0*/  UISETP.NE.AND.EX UP0, UPT, UR5, URZ, UPT, UP0 ;  /* 0x000000ff0500728c */ /* 0x000fd2000bf05300 */
[----:B------:R-:W-:Y:S05]  /*01e0*/  BRA.U !UP0, `(.L_x_3) ;  /* 0x0000000108107547 */ /* 0x000fea000b800000 */
[----:B------:R-:W2:Y:S01]  /*01f0*/  LDC.64 R38, c[0x0][0x8a8] ;  /* 0x00022a00ff267b82 */ /* 0x000ea20000000a00 */
[----:B------:R-:W2:Y:S02]  /*0200*/  LDCU.64 UR4, c[0x0][0x358] ;  /* 0x00006b00ff0477ac */ /* 0x000ea40008000a00 */
[----:B--2---:R2:W5:Y:S01]  /*0210*/  LDG.E R38, desc[UR4][R38.64] ;  /* 0x0000000426267981 */ /* 0x004562000c1e1900 */
[----:B------:R-:W-:Y:S05]  /*0220*/  BRA `(.L_x_2) ;  /* 0x0000000000087947 */ /* 0x000fea0003800000 */
.L_x_3:
[----:B------:R-:W2:Y:S02]  /*0230*/  LDCU UR4, c[0x0][0x8a0] ;  /* 0x00011400ff0477ac */ /* 0x000ea40008000800 */
[----:B--2---:R-:W-:Y:S02]  /*0240*/  MOV R38, UR4 ;  /* 0x0000000400267c02 */ /* 0x004fe40008000f00 */
.L_x_2:
[----:B------:R-:W-:Y:S01]  /*0250*/  IMAD.U32 R0, RZ, RZ, UR18 ;  /* 0x00000012ff007e24 */ /* 0x000fe2000f8e00ff */
[----:B------:R-:W-:Y:S04]  /*0260*/  BSSY.RECONVERGENT B0, `(.L_x_4) ;  /* 0x000000c000007945 */ /* 0x000fe80003800200 */
[C---:B------:R-:W-:Y:S02]  /*0270*/  ISETP.NE.OR P1, PT, R0.reuse, 0x1, !P3 ;  /* 0x000000010000780c */ /* 0x040fe40005f25670 */
[----:B------:R-:W-:-:S11]  /*0280*/  ISETP.NE.OR P0, PT, R0, 0x3, !P3 ;  /* 0x000000030000780c */ /* 0x000fd60005f05670 */
[----:B------:R-:W-:Y:S05]  /*0290*/  @P1 BRA `(.L_x_5) ;  /* 0x0000000000201947 */ /* 0x000fea0003800000 */
[----:B------:R-:W3:Y:S02]  /*02a0*/  LDCU.64 UR4, c[0x0][0x348] ;  /* 0x00006900ff0477ac */ /* 0x000ee40008000a00 */
[----:B---3--:R-:W-:Y:S02]  /*02b0*/  UIADD3 UR6, UP1, UPT, UR4, 0x80, URZ ;  /* 0x0000008004067890 */ /* 0x008fe4000ff3e0ff */
[----:B------:R-:W-:Y:S02]  /*02c0*/  UIADD3 UR4, UP0, UPT, UR4, 0x180, URZ ;  /* 0x0000018004047890 */ /* 0x000fe4000ff1e0ff */
[----:B------:R-:W-:Y:S02]  /*02d0*/  UIADD3.X UR7, UPT, UPT, URZ, UR5, URZ, UP1, !UPT ;  /* 0x00000005ff077290 */ /* 0x000fe40008ffe4ff */
[----:B------:R-:W-:-:S07]  /*02e0*/  UIADD3.X UR5, UPT, UPT, URZ, UR5, URZ, UP0, !UPT ;  /* 0x00000005ff057290 */ /* 0x000fce00087fe4ff */
[----:B------:R3:W-:Y:S02]  /*02f0*/  UTMACCTL.PF [UR6] ;  /* 0x00000000060079b9 */ /* 0x0007e40008040000 */
[----:B------:R3:W-:Y:S02]  /*0300*/  UTMACCTL.PF [UR4] ;  /* 0x00000000040079b9 */ /* 0x0007e40008040000 */
[----:B---3--:R-:W-:Y:S01]  /*0310*/  NOP ;  /* 0x0000000000007918 */ /* 0x008fe20000000000 */
.L_x_5:
[----:B------:R-:W-:Y:S05]  /*0320*/  BSYNC.RECONVERGENT B0 ;  /* 0x0000000000007941 */ /* 0x000fea0003800200 */
.L_x_4:
[----:B------:R-:W-:Y:S04]  /*0330*/  BSSY.RECONVERGENT B0, `(.L_x_6) ;  /* 0x000000a000007945 */ /* 0x000fe80003800200 */
        /* <DEDUP_REMOVED lines=9> */
.L_x_7:
[----:B------:R-:W-:Y:S05]  /*03d0*/  BSYNC.RECONVERGENT B0 ;  /* 0x0000000000007941 */ /* 0x000fea0003800200 */
.L_x_6:
[----:B------:R-:W3:Y:S01]  /*03e0*/  LDCU.64 UR4, c[0x0][0x888] ;  /* 0x00011100ff0477ac */ /* 0x000ee20008000a00 */
[----:B------:R-:W-:Y:S02]  /*03f0*/  UISETP.EQ.U32.AND UP2, UPT, UR8, URZ, UPT ;  /* 0x000000ff0800728c */ /* 0x000fe4000bf42070 */
[----:B------:R-:W-:Y:S02]  /*0400*/  UPLOP3.LUT UP3, UPT, UPT, UPT, UPT, 0x80, 0x8 ;  /* 0x000000000008789c */ /* 0x000fe40003f6f070 */
[----:B---3--:R-:W-:-:S04]  /*0410*/  UISETP.NE.U32.AND UP0, UPT, UR4, URZ, UPT ;  /* 0x000000ff0400728c */ /* 0x008fc8000bf05070 */
[----:B------:R-:W-:-:S04]  /*0420*/  UISETP.NE.AND.EX UP1, UPT, UR5, URZ, UPT, UP0 ;  /* 0x000000ff0500728c */ /* 0x000fc8000bf25300 */
[----:B------:R-:W-:-:S04]  /*0430*/  UISETP.EQ.OR.EX UP4, UPT, UR9, URZ, !UP1, UP2 ;  /* 0x000000ff0900728c */ /* 0x000fc8000cf82720 */
[----:B------:R-:W-:-:S06]  /*0440*/  UP2UR UR4, UPR, URZ, 0x10 ;  /* 0x00000010ff047883 */ /* 0x000fcc0008000000 */
[----:B------:R-:W-:Y:S01]  /*0450*/  MOV R77, UR4 ;  /* 0x00000004004d7c02 */ /* 0x000fe20008000f00 */
[----:B------:R-:W-:Y:S06]  /*0460*/  BRA.U !UP4, `(.L_x_8) ;  /* 0x000000010c207547 */ /* 0x000fec000b800000 */
[----:B-----5:R-:W-:Y:S01]  /*0470*/  R2UR UR5, R40 ;  /* 0x00000000280572ca */ /* 0x020fe200000e0000 */
[----:B------:R-:W-:Y:S02]  /*0480*/  UISETP.NE.U32.AND UP2, UPT, UR8, URZ, UPT ;  /* 0x000000ff0800728c */ /* 0x000fe4000bf45070 */
[----:B------:R-:W-:Y:S02]  /*0490*/  USEL UR4, URZ, 0xffffffff, UP1 ;  /* 0xffffffffff047887 */ /* 0x000fe40008800000 */
[----:B------:R-:W-:-:S08]  /*04a0*/  UISETP.NE.AND.EX UP2, UPT, UR9, URZ, UPT, UP2 ;  /* 0x000000ff0900728c */ /* 0x000fd0000bf45320 */
[----:B------:R-:W-:-:S04]  /*04b0*/  UISETP.NE.AND UP0, UPT, UR5, URZ, UPT ;  /* 0x000000ff0500728c */ /* 0x000fc8000bf05270 */
[----:B------:R-:W-:-:S04]  /*04c0*/  @!UP2 USEL UR4, URZ, 0xffffffff, UP0 ;  /* 0xffffffffff04a887 */ /* 0x000fc80008000000 */
[----:B------:R-:W-:-:S04]  /*04d0*/  ULOP3.LUT UR4, UR4, 0x1, URZ, 0xc0, !UPT ;  /* 0x0000000104047892 */ /* 0x000fc8000f8ec0ff */
[----:B------:R-:W-:Y:S02]  /*04e0*/  UISETP.NE.U32.AND UP3, UPT, UR4, 0x1, UPT ;  /* 0x000000010400788c */ /* 0x000fe4000bf65070 */
.L_x_8:
[----:B------:R-:W3:Y:S01]  /*04f0*/  SHFL.IDX PT, R2, R75, RZ, 0x1f ;  /* 0x00001fff4b027589 */ /* 0x000ee200000e0000 */
[----:B------:R-:W-:Y:S01]  /*0500*/  UISETP.NE.AND UP6, UPT, UR18, 0x2, UPT ;  /* 0x000000021200788c */ /* 0x000fe2000bfc5270 */
[----:B---3--:R-:W-:-:S13]  /*0510*/  ISETP.NE.AND P0, PT, R2, RZ, PT ;  /* 0x000000ff0200720c */ /* 0x008fda0003f05270 */
[----:B------:R-:W-:Y:S05]  /*0520*/  @P0 BRA `(.L_x_9) ;  /* 0x0000000000500947 */ /* 0x000fea0003800000 */
[----:B------:R-:W3:Y:S01]  /*0530*/  S2UR UR4, SR_CgaCtaId ;  /* 0x00000000000479c3 */ /* 0x000ee20000008800 */
[----:B------:R-:W-:Y:S01]  /*0540*/  UMOV UR5, 0x400 ;  /* 0x0000040000057882 */ /* 0x000fe20000000000 */
[----:B------:R-:W-:Y:S01]  /*0550*/  UMOV UR8, 0x1 ;  /* 0x0000000100087882 */ /* 0x000fe20000000000 */
[----:B------:R-:W-:Y:S01]  /*0560*/  UMOV UR6, 0x2 ;  /* 0x0000000200067882 */ /* 0x000fe20000000000 */
[----:B------:R-:W-:-:S04]  /*0570*/  UIADD3 UR8, UPT, UPT, -UR8, 0x100000, URZ ;  /* 0x0010000008087890 */ /* 0x000fc8000fffe1ff */
[----:B------:R-:W-:Y:S02]  /*0580*/  USHF.L.U32 UR9, UR8, 0xb, URZ ;  /* 0x0000000b08097899 */ /* 0x000fe400080006ff */
[----:B------:R-:W-:Y:S02]  /*0590*/  USHF.L.U32 UR8, UR8, 0x1, URZ ;  /* 0x0000000108087899 */ /* 0x000fe400080006ff */
[----:B------:R-:W-:-:S04]  /*05a0*/  UIADD3 UR6, UPT, UPT, -UR6, 0x100000, URZ ;  /* 0x0010000006067890 */ /* 0x000fc8000fffe1ff */
[----:B------:R-:W-:Y:S02]  /*05b0*/  USHF.L.U32 UR7, UR6, 0xb, URZ ;  /* 0x0000000b06077899 */ /* 0x000fe400080006ff */
[----:B------:R-:W-:Y:S01]  /*05c0*/  USHF.L.U32 UR6, UR6, 0x1, URZ ;  /* 0x0000000106067899 */ /* 0x000fe200080006ff */
[----:B------:R-:W-:Y:S01]  /*05d0*/  ELECT P0, URZ, PT ;  /* 0x0000000000ff782f */ /* 0x000fe20003800000 */
[----:B---3--:R-:W-:Y:S01]  /*05e0*/  ULEA UR4, UR4, UR5, 0x18 ;  /* 0x0000000504047291 */ /* 0x008fe2000f8ec0ff */
[----:B------:R-:W3:Y:S11]  /*05f0*/  FENCE.VIEW.ASYNC.S ;  /* 0x00000000000073c6 */ /* 0x000ef60000000000 */
[----:B---3--:R3:W4:Y:S01]  /*0600*/  SYNCS.EXCH.64 URZ, [UR4], UR8 ;  /* 0x0000000804ff75b2 */ /* 0x0087220008000100 */
[----:B------:R3:W1:Y:S01]  /*0610*/  SYNCS.EXCH.64 URZ, [UR4+0x18], UR6 ;  /* 0x0000180604ff75b2 */ /* 0x0006620008000100 */
[----:B------:R3:W1:Y:S01]  /*0620*/  SYNCS.EXCH.64 URZ, [UR4+0x8], UR8 ;  /* 0x0000080804ff75b2 */ /* 0x0006620008000100 */
[----:B------:R3:W1:Y:S01]  /*0630*/  SYNCS.EXCH.64 URZ, [UR4+0x20], UR6 ;  /* 0x0000200604ff75b2 */ /* 0x0006620008000100 */
[----:B------:R3:W1:Y:S01]  /*0640*/  SYNCS.EXCH.64 URZ, [UR4+0x10], UR8 ;  /* 0x0000100804ff75b2 */ /* 0x0006620008000100 */
[----:B------:R3:W1:Y:S01]  /*0650*/  SYNCS.EXCH.64 URZ, [UR4+0x28], UR6 ;  /* 0x0000280604ff75b2 */ /* 0x0006620008000100 */
[----:B------:R-:W-:Y:S01]  /*0660*/  NOP ;  /* 0x0000000000007918 */ /* 0x000fe20000000000 */
.L_x_9:
[----:B------:R-:W2:Y:S01]  /*0670*/  SHFL.IDX PT, R2, R75, RZ, 0x1f ;  /* 0x00001fff4b027589 */ /* 0x000ea200000e0000 */
[----:B------:R-:W-:Y:S01]  /*0680*/  NOP ;  /* 0x0000000000007918 */ /* 0x000fe20000000000 */
[----:B--2---:R-:W-:-:S13]  /*0690*/  ISETP.NE.AND P0, PT, R2, 0x1, PT ;  /* 0x000000010200780c */ /* 0x004fda0003f05270 */
[----:B------:R-:W-:Y:S05]  /*06a0*/  @P0 BRA `(.L_x_10) ;  /* 0x0000000000480947 */ /* 0x000fea0003800000 */
[----:B---3--:R-:W2:Y:S01]  /*06b0*/  S2UR UR4, SR_CgaCtaId ;  /* 0x00000000000479c3 */ /* 0x008ea20000008800 */
        /* <DEDUP_REMOVED lines=10> */
[----:B--2---:R-:W-:Y:S01]  /*0760*/  ULEA UR4, UR4, UR5, 0x18 ;  /* 0x0000000504047291 */ /* 0x004fe2000f8ec0ff */
[----:B------:R-:W2:Y:S11]  /*0770*/  FENCE.VIEW.ASYNC.S ;  /* 0x00000000000073c6 */ /* 0x000eb60000000000 */
[----:B--2---:R2:W3:Y:S01]  /*0780*/  SYNCS.EXCH.64 URZ, [UR4+0x30], UR8 ;  /* 0x0000300804ff75b2 */ /* 0x0044e20008000100 */
[----:B------:R2:W1:Y:S01]  /*0790*/  SYNCS.EXCH.64 URZ, [UR4+0x40], UR6 ;  /* 0x0000400604ff75b2 */ /* 0x0004620008000100 */
[----:B------:R2:W1:Y:S01]  /*07a0*/  SYNCS.EXCH.64 URZ, [UR4+0x38], UR8 ;  /* 0x0000380804ff75b2 */ /* 0x0004620008000100 */
[----:B------:R2:W1:Y:S01]  /*07b0*/  SYNCS.EXCH.64 URZ, [UR4+0x48], UR6 ;  /* 0x0000480604ff75b2 */ /* 0x0004620008000100 */
[----:B------:R-:W-:Y:S01]  /*07c0*/  NOP ;  /* 0x0000000000007918 */ /* 0x000fe20000000000 */
.L_x_10:
[----:B------:R-:W4:Y:S01]  /*07d0*/  SHFL.IDX PT, R2, R75, RZ, 0x1f ;  /* 0x00001fff4b027589 */ /* 0x000f2200000e0000 */
[----:B------:R-:W-:Y:S01]  /*07e0*/  NOP ;  /* 0x0000000000007918 */ /* 0x000fe20000000000 */
[----:B----4-:R-:W-:-:S13]  /*07f0*/  ISETP.NE.AND P0, PT, R2, 0x3, PT ;  /* 0x000000030200780c */ /* 0x010fda0003f05270 */
[----:B------:R-:W-:Y:S05]  /*0800*/  @P0 BRA `(.L_x_11) ;  /* 0x0000000000300947 */ /* 0x000fea0003800000 */
[----:B--23--:R-:W2:Y:S01]  /*0810*/  S2UR UR4, SR_CgaCtaId ;  /* 0x00000000000479c3 */ /* 0x00cea20000008800 */
[----:B------:R-:W-:Y:S01]  /*0820*/  UMOV UR6, 0x400 ;  /* 0x0000040000067882 */ /* 0x000fe20000000000 */
[----:B------:R-:W-:Y:S01]  /*0830*/  UMOV UR5, 0x20 ;  /* 0x0000002000057882 */ /* 0x000fe20000000000 */
[----:B------:R-:W-:Y:S01]  /*0840*/  ELECT P0, URZ, PT ;  /* 0x0000000000ff782f */ /* 0x000fe20003800000 */
[----:B--2---:R-:W-:Y:S02]  /*0850*/  ULEA UR6, UR4, UR6, 0x18 ;  /* 0x0000000604067291 */ /* 0x004fe4000f8ec0ff */
[----:B------:R-:W-:-:S04]  /*0860*/  UIADD3 UR4, UPT, UPT, -UR5, 0x100000, URZ ;  /* 0x0010000005047890 */ /* 0x000fc8000fffe1ff */
[----:B------:R-:W-:Y:S02]  /*0870*/  USHF.L.U32 UR5, UR4, 0xb, URZ ;  /* 0x0000000b04057899 */ /* 0x000fe400080006ff */
[----:B------:R-:W-:Y:S01]  /*0880*/  USHF.L.U32 UR4, UR4, 0x1, URZ ;  /* 0x0000000104047899 */ /* 0x000fe200080006ff */
[----:B------:R-:W2:Y:S11]  /*0890*/  FENCE.VIEW.ASYNC.S ;  /* 0x00000000000073c6 */ /* 0x000eb60000000000 */
[----:B--2---:R4:W2:Y:S01]  /*08a0*/  SYNCS.EXCH.64 URZ, [UR6+0x50], UR4 ;  /* 0x0000500406ff75b2 */ /* 0x0048a20008000100 */
[----:B------:R4:W3:Y:S02]  /*08b0*/  SYNCS.EXCH.64 URZ, [UR6+0x58], UR4 ;  /* 0x0000580406ff75b2 */ /* 0x0008e40008000100 */
[----:B----4-:R-:W-:Y:S01]  /*08c0*/  NOP ;  /* 0x0000000000007918 */ /* 0x010fe20000000000 */
.L_x_11:
[----:B------:R-:W4:Y:S01]  /*08d0*/  SHFL.IDX PT, R2, R75, RZ, 0x1f ;  /* 0x00001fff4b027589 */ /* 0x000f2200000e0000 */
[----:B------:R-:W-:Y:S01]  /*08e0*/  NOP ;  /* 0x0000000000007918 */ /* 0x000fe20000000000 */
[----:B----4-:R-:W-:-:S13]  /*08f0*/  ISETP.NE.AND P0, PT, R2, 0x4, PT ;  /* 0x000000040200780c */ /* 0x010fda0003f05270 */
[----:B------:R-:W-:Y:S05]  /*0900*/  @P0 BRA `(.L_x_12) ;  /* 0x00000000004c0947 */ /* 0x000fea0003800000 */
[----:B--23--:R-:W2:Y:S01]  /*0910*/  S2UR UR6, SR_CgaCtaId ;  /* 0x00000000000679c3 */ /* 0x00cea20000008800 */
[----:B------:R-:W-:Y:S01]  /*0920*/  UMOV UR4, 0x1e0 ;  /* 0x000001e000047882 */ /* 0x000fe20000000000 */
[----:B------:R-:W-:Y:S01]  /*0930*/  UMOV UR5, 0x400 ;  /* 0x0000040000057882 */ /* 0x000fe20000000000 */
[----:B------:R-:W-:Y:S01]  /*0940*/  USEL UR4, UR4, 0x1a0, UP3 ;  /* 0x000001a004047887 */ /* 0x000fe20009800000 */
[----:B------:R-:W-:Y:S01]  /*0950*/  UMOV UR8, 0x1 ;  /* 0x0000000100087882 */ /* 0x000fe20000000000 */
[----:B------:R-:W-:Y:S01]  /*0960*/  ELECT P0, URZ, PT ;  /* 0x0000000000ff782f */ /* 0x000fe20003800000 */
[----:B------:R-:W-:-:S04]  /*0970*/  UIADD3 UR8, UPT, UPT, -UR8, 0x100000, URZ ;  /* 0x0010000008087890 */ /* 0x000fc8000fffe1ff */
[----:B------:R-:W-:Y:S02]  /*0980*/  USHF.L.U32 UR9, UR8, 0xb, URZ ;  /* 0x0000000b08097899 */ /* 0x000fe400080006ff */
[----:B------:R-:W-:Y:S02]  /*0990*/  USHF.L.U32 UR8, UR8, 0x1, URZ ;  /* 0x0000000108087899 */ /* 0x000fe400080006ff */
[----:B--2---:R-:W-:Y:S02]  /*09a0*/  ULEA UR6, UR6, UR5, 0x18 ;  /* 0x0000000506067291 */ /* 0x004fe4000f8ec0ff */
[----:B------:R-:W-:-:S04]  /*09b0*/  UIADD3 UR4, UPT, UPT, -UR4, 0x100000, URZ ;  /* 0x0010000004047890 */ /* 0x000fc8000fffe1ff */
[----:B------:R-:W-:Y:S02]  /*09c0*/  USHF.L.U32 UR5, UR4, 0xb, URZ ;  /* 0x0000000b04057899 */ /* 0x000fe400080006ff */
[----:B------:R-:W-:Y:S01]  /*09d0*/  USHF.L.U32 UR4, UR4, 0x1, URZ ;  /* 0x0000000104047899 */ /* 0x000fe200080006ff */
[----:B------:R-:W2:Y:S03]  /*09e0*/  FENCE.VIEW.ASYNC.S ;  /* 0x00000000000073c6 */ /* 0x000ea60000000000 */
[----:B--2---:R4:W2:Y:S08]  /*09f0*/  SYNCS.EXCH.64 URZ, [UR6+0x60], UR8 ;  /* 0x0000600806ff75b2 */ /* 0x0048b00008000100 */
[----:B------:R4:W3:Y:S01]  /*0a00*/  SYNCS.EXCH.64 URZ, [UR6+0x70], UR4 ;  /* 0x0000700406ff75b2 */ /* 0x0008e20008000100 */
[----:B------:R4:W1:Y:S01]  /*0a10*/  SYNCS.EXCH.64 URZ, [UR6+0x68], UR8 ;  /* 0x0000680806ff75b2 */ /* 0x0008620008000100 */
[----:B------:R4:W1:Y:S02]  /*0a20*/  SYNCS.EXCH.64 URZ, [UR6+0x78], UR4 ;  /* 0x0000780406ff75b2 */ /* 0x0008640008000100 */
[----:B----4-:R-:W-:Y:S01]  /*0a30*/  NOP ;  /* 0x0000000000007918 */ /* 0x010fe20000000000 */
.L_x_12:
[----:B------:R-:W4:Y:S01]  /*0a40*/  SHFL.IDX PT, R2, R75, RZ, 0x1f ;  /* 0x00001fff4b027589 */ /* 0x000f2200000e0000 */
[----:B------:R-:W-:Y:S01]  /*0a50*/  NOP ;  /* 0x0000000000007918 */ /* 0x000fe20000000000 */
[----:B----4-:R-:W-:-:S13]  /*0a60*/  ISETP.NE.AND P0, PT, R2, 0x5, PT ;  /* 0x000000050200780c */ /* 0x010fda0003f05270 */
[----:B------:R-:W-:Y:S05]  /*0a70*/  @P0 BRA `(.L_x_13) ;  /* 0x0000000000580947 */ /* 0x000fea0003800000 */
[----:B--23--:R-:W2:Y:S01]  /*0a80*/  S2UR UR4, SR_CgaCtaId ;  /* 0x00000000000479c3 */ /* 0x00cea20000008800 */
        /* <DEDUP_REMOVED lines=12> */
[----:B--2---:R4:W2:Y:S01]  /*0b50*/  SYNCS.EXCH.64 URZ, [UR4+0x80], UR8 ;  /* 0x0000800804ff75b2 */ /* 0x0048a20008000100 */
[----:B------:R4:W3:Y:S01]  /*0b60*/  SYNCS.EXCH.64 URZ, [UR4+0xa0], UR6 ;  /* 0x0000a00604ff75b2 */ /* 0x0008e20008000100 */
[----:B------:R4:W1:Y:S01]  /*0b70*/  SYNCS.EXCH.64 URZ, [UR4+0x88], UR8 ;  /* 0x0000880804ff75b2 */ /* 0x0008620008000100 */
[----:B------:R4:W1:Y:S01]  /*0b80*/  SYNCS.EXCH.64 URZ, [UR4+0xa8], UR6 ;  /* 0x0000a80604ff75b2 */ /* 0x0008620008000100 */
[----:B------:R4:W1:Y:S01]  /*0b90*/  SYNCS.EXCH.64 URZ, [UR4+0x90], UR8 ;  /* 0x0000900804ff75b2 */ /* 0x0008620008000100 */
[----:B------:R4:W1:Y:S01]  /*0ba0*/  SYNCS.EXCH.64 URZ, [UR4+0xb0], UR6 ;  /* 0x0000b00604ff75b2 */ /* 0x0008620008000100 */
[----:B------:R4:W1:Y:S01]  /*0bb0*/  SYNCS.EXCH.64 URZ, [UR4+0x98], UR8 ;  /* 0x0000980804ff75b2 */ /* 0x0008620008000100 */
[----:B------:R4:W1:Y:S02]  /*0bc0*/  SYNCS.EXCH.64 URZ, [UR4+0xb8], UR6 ;  /* 0x0000b80604ff75b2 */ /* 0x0008640008000100 */
[----:B----4-:R-:W-:Y:S01]  /*0bd0*/  NOP ;  /* 0x0000000000007918 */ /* 0x010fe20000000000 */
.L_x_13:
[----:B------:R-:W4:Y:S01]  /*0be0*/  SHFL.IDX PT, R2, R75, RZ, 0x1f ;  /* 0x00001fff4b027589 */ /* 0x000f2200000e0000 */
[----:B------:R-:W1:Y:S01]  /*0bf0*/  S2UR UR45, SR_CgaCtaId ;  /* 0x00000000002d79c3 */ /* 0x000e620000008800 */
[----:B------:R-:W-:Y:S01]  /*0c00*/  NOP ;  /* 0x0000000000007918 */ /* 0x000fe20000000000 */
[----:B----4-:R-:W-:-:S13]  /*0c10*/  ISETP.NE.AND P0, PT, R2, 0x3, PT ;  /* 0x000000030200780c */ /* 0x010fda0003f05270 */
[----:B-1----:R-:W-:Y:S05]  /*0c20*/  @P0 BRA `(.L_x_14) ;  /* 0x0000000000340947 */ /* 0x002fea0003800000 */
[----:B--23--:R-:W-:Y:S01]  /*0c30*/  UMOV UR4, 0x400 ;  /* 0x0000040000047882 */ /* 0x00cfe20000000000 */
[----:B------:R-:W-:Y:S01]  /*0c40*/  UMOV UR6, 0x20 ;  /* 0x0000002000067882 */ /* 0x000fe20000000000 */
[----:B------:R-:W-:Y:S02]  /*0c50*/  ULEA UR4, UR45, UR4, 0x18 ;  /* 0x000000042d047291 */ /* 0x000fe4000f8ec0ff */
[----:B------:R-:W-:-:S04]  /*0c60*/  UIADD3 UR6, UPT, UPT, -UR6, 0x100000, URZ ;  /* 0x0010000006067890 */ /* 0x000fc8000fffe1ff */
[----:B------:R-:W-:Y:S02]  /*0c70*/  USHF.L.U32 UR7, UR6, 0xb, URZ ;  /* 0x0000000b06077899 */ /* 0x000fe400080006ff */
[----:B------:R-:W-:Y:S01]  /*0c80*/  USHF.L.U32 UR6, UR6, 0x1, URZ ;  /* 0x0000000106067899 */ /* 0x000fe200080006ff */
[----:B------:R-:W-:Y:S01]  /*0c90*/  ELECT P0, URZ, PT ;  /* 0x0000000000ff782f */ /* 0x000fe20003800000 */
[----:B------:R-:W1:Y:S10]  /*0ca0*/  FENCE.VIEW.ASYNC.S ;  /* 0x00000000000073c6 */ /* 0x000e740000000000 */
[----:B-1----:R1:W4:Y:S01]  /*0cb0*/  SYNCS.EXCH.64 URZ, [UR4+0xc0], UR6 ;  /* 0x0000c00604ff75b2 */ /* 0x0023220008000100 */
[----:B------:R1:W2:Y:S01]  /*0cc0*/  SYNCS.EXCH.64 URZ, [UR4+0xd0], UR6 ;  /* 0x0000d00604ff75b2 */ /* 0x0002a20008000100 */
[----:B------:R1:W3:Y:S01]  /*0cd0*/  SYNCS.EXCH.64 URZ, [UR4+0xc8], UR6 ;  /* 0x0000c80604ff75b2 */ /* 0x0002e20008000100 */
[----:B------:R1:W1:Y:S01]  /*0ce0*/  SYNCS.EXCH.64 URZ, [UR4+0xd8], UR6 ;  /* 0x0000d80604ff75b2 */ /* 0x0002620008000100 */
[----:B------:R-:W-:Y:S01]  /*0cf0*/  NOP ;  /* 0x0000000000007918 */ /* 0x000fe20000000000 */
.L_x_14:
[----:B-123--:R-:W1:Y:S01]  /*0d00*/  LDCU UR4, c[0x0][0x36c] ;  /* 0x00006d80ff0477ac */ /* 0x00ee620008000800 */
[----:B------:R-:W-:Y:S01]  /*0d10*/  ISETP.NE.OR P3, PT, R0, 0x2, !P3 ;  /* 0x000000020000780c */ /* 0x000fe20005f65670 */
[----:B------:R-:W-:Y:S01]  /*0d20*/  NOP ;  /* 0x0000000000007918 */ /* 0x000fe20000000000 */
[----:B------:R-:W-:Y:S01]  /*0d30*/  LOP3.LUT R0, R84, 0x1f, RZ, 0xc0, !PT ;  /* 0x0000001f54007812 */ /* 0x000fe200078ec0ff */
[----:B------:R-:W-:Y:S02]  /*0d40*/  UISETP.NE.AND UP4, UPT, UR18, URZ, UPT ;  /* 0x000000ff1200728c */ /* 0x000fe4000bf85270 */
[----:B-1----:R-:W-:-:S09]  /*0d50*/  UISETP.EQ.U32.AND UP5, UPT, UR4, 0x1, UPT ;  /* 0x000000010400788c */ /* 0x002fd2000bfa2070 */
[----:B------:R-:W-:Y:S05]  /*0d60*/  BRA.U !UP5, `(.L_x_15) ;  /* 0x000000010d087547 */ /* 0x000fea000b800000 */
[----:B----4-:R-:W-:Y:S01]  /*0d70*/  UCGABAR_ARV ;  /* 0x00000000000079c7 */ /* 0x010fe20008000000 */
[----:B------:R-:W-:Y:S05]  /*0d80*/  BRA `(.L_x_16) ;  /* 0x0000000000047947 */ /* 0x000fea0003800000 */
.L_x_15:
[----:B----4-:R-:W-:Y:S01]  /*0d90*/  NOP ;  /* 0x0000000000007918 */ /* 0x010fe20000000000 */
.L_x_16:
[----:B------:R-:W1:Y:S01]  /*0da0*/  S2UR UR20, SR_CTAID.X ;  /* 0x00000000001479c3 */ /* 0x000e620000002500 */
[----:B------:R-:W-:-:S05]  /*0db0*/  CS2R.32 R76, SR_CgaSize ;  /* 0x00000000004c7805 */ /* 0x000fca0000008a00 */
[----:B------:R-:W-:-:S05]  /*0dc0*/  IMAD R76, R76, -0xa0, RZ ;  /* 0xffffff604c4c7824 */ /* 0x000fca00078e02ff */
[----:B------:R-:W-:-:S14]  /*0dd0*/  R2UR UR5, R76 ;  /* 0x000000004c0572ca */ /* 0x000fdc00000e0000 */
[----:B------:R-:W2:Y:S01]  /*0de0*/  LDCU UR5, c[0x0][UR5+0x2b0] ;  /* 0x00005600050577ac */ /* 0x000ea20008000800 */
[----:B------:R-:W-:-:S05]  /*0df0*/  CS2R.32 R76, SR_CgaSize ;  /* 0x00000000004c7805 */ /* 0x000fca0000008a00 */
[----:B------:R-:W-:-:S05]  /*0e00*/  IMAD R76, R76, -0xa0, RZ ;  /* 0xffffff604c4c7824 */ /* 0x000fca00078e02ff */
[----:B------:R-:W-:-:S14]  /*0e10*/  R2UR UR4, R76 ;  /* 0x000000004c0472ca */ /* 0x000fdc00000e0000 */
[----:B------:R-:W3:Y:S01]  /*0e20*/  LDCU UR4, c[0x0][UR4+0x2b4] ;  /* 0x00005680040477ac */ /* 0x000ee20008000800 */
[----:B------:R-:W4:Y:S01]  /*0e30*/  S2UR UR26, SR_CTAID.Y ;  /* 0x00000000001a79c3 */ /* 0x000f220000002600 */
[----:B------:R-:W-:-:S05]  /*0e40*/  CS2R.32 R76, SR_CgaSize ;  /* 0x00000000004c7805 */ /* 0x000fca0000008a00 */
[----:B------:R-:W-:-:S05]  /*0e50*/  IMAD R76, R76, -0xa0, RZ ;  /* 0xffffff604c4c7824 */ /* 0x000fca00078e02ff */
[----:B------:R-:W-:-:S14]  /*0e60*/  R2UR UR6, R76 ;  /* 0x000000004c0672ca */ /* 0x000fdc00000e0000 */
[----:B------:R-:W3:Y:S01]  /*0e70*/  LDCU UR6, c[0x0][UR6+0x2a0] ;  /* 0x00005400060677ac */ /* 0x000ee20008000800 */
[----:B------:R-:W-:-:S05]  /*0e80*/  CS2R.32 R76, SR_CgaSize ;  /* 0x00000000004c7805 */ /* 0x000fca0000008a00 */
[----:B------:R-:W-:-:S05]  /*0e90*/  IMAD R76, R76, -0xa0, RZ ;  /* 0xffffff604c4c7824 */ /* 0x000fca00078e02ff */
[----:B------:R-:W-:-:S14]  /*0ea0*/  R2UR UR63, R76 ;  /* 0x000000004c3f72ca */ /* 0x000fdc00000e0000 */
[----:B------:R-:W3:Y:S01]  /*0eb0*/  LDCU UR63, c[0x0][UR63+0x2a4] ;  /* 0x000054803f3f77ac */ /* 0x000ee20008000800 */
[----:B------:R-:W-:Y:S01]  /*0ec0*/  USHF.L.U32 UR24, UR45, 0xc, URZ ;  /* 0x0000000c2d187899 */ /* 0x000fe200080006ff */
[----:B------:R-:W3:Y:S01]  /*0ed0*/  LDCU UR19, c[0x0][0xb24] ;  /* 0x00016480ff1377ac */ /* 0x000ee20008000800 */
[----:B------:R-:W3:Y:S01]  /*0ee0*/  LDCU UR42, c[0x0][0xb24] ;  /* 0x00016480ff2a77ac */ /* 0x000ee20008000800 */
[----:B-1----:R-:W-:Y:S01]  /*0ef0*/  I2FP.F32.U32 R3, UR20 ;  /* 0x0000001400037c45 */ /* 0x002fe20008201000 */
[----:B------:R-:W1:Y:S04]  /*0f00*/  LDCU UR23, c[0x0][0xb30] ;  /* 0x00016600ff1777ac */ /* 0x000e680008000800 */
[----:B--2---:R-:W-:Y:S01]  /*0f10*/  FMUL R3, R3, UR5 ;  /* 0x0000000503037c20 */ /* 0x004fe20008400000 */
[----:B------:R-:W-:Y:S01]  /*0f20*/  ULOP3.LUT UR24, UR24, 0x1000, URZ, 0xc0, !UPT ;  /* 0x0000100018187892 */ /* 0x000fe2000f8ec0ff */
[----:B----4-:R-:W-:-:S04]  /*0f30*/  I2FP.F32.U32 R2, UR26 ;  /* 0x0000001a00027c45 */ /* 0x010fc80008201000 */
[----:B------:R-:W2:Y:S01]  /*0f40*/  F2I.U32.TRUNC.NTZ R3, R3 ;  /* 0x0000000300037305 */ /* 0x000ea2000020f000 */
[----:B---3--:R-:W-:-:S07]  /*0f50*/  FMUL R2, R2, UR4 ;  /* 0x0000000402027c20 */ /* 0x008fce0008400000 */
[----:B------:R-:W3:Y:S01]  /*0f60*/  F2I.U32.TRUNC.NTZ R2, R2 ;  /* 0x0000000200027305 */ /* 0x000ee2000020f000 */
[----:B--2---:R-:W-:Y:S02]  /*0f70*/  R2UR UR5, R3 ;  /* 0x00000000030572ca */ /* 0x004fe400000e0000 */
[----:B---3--:R-:W-:Y:S02]  /*0f80*/  R2UR UR4, R2 ;  /* 0x00000000020472ca */ /* 0x008fe400000e0000 */
[----:B------:R-:W-:-:S09]  /*0f90*/  PRMT R2, RZ, 0x7610, R2 ;  /* 0x00007610ff027816 */ /* 0x000fd20000000002 */
[----:B------:R-:W-:-:S04]  /*0fa0*/  UIADD3 UR5, UPT, UPT, -UR5, URZ, URZ ;  /* 0x000000ff05057290 */ /* 0x000fc8000fffe1ff */
[----:B------:R-:W-:Y:S02]  /*0fb0*/  UIMAD UR5, UR6, UR5, UR20 ;  /* 0x00000005060572a4 */ /* 0x000fe4000f8e0214 */
[----:B------:R-:W-:-:S04]  /*0fc0*/  UIADD3 UR4, UPT, UPT, -UR4, URZ, URZ ;  /* 0x000000ff04047290 */ /* 0x000fc8000fffe1ff */
[----:B------:R-:W-:Y:S01]  /*0fd0*/  IMAD.U32 R76, RZ, RZ, UR5 ;  /* 0x00000005ff4c7e24 */ /* 0x000fe2000f8e00ff */
[----:B------:R-:W-:Y:S01]  /*0fe0*/  UIMAD UR63, UR63, UR4, UR26 ;  /* 0x000000043f3f72a4 */ /* 0x000fe2000f8e021a */
[----:B-1----:R-:W-:Y:S11]  /*0ff0*/  BRA.U UP4, `(.L_x_17) ;  /* 0x0000000104287547 */ /* 0x002ff6000b800000 */
[----:B------:R-:W-:Y:S01]  /*1000*/  R2UR UR6, R76 ;  /* 0x000000004c0672ca */ /* 0x000fe200000e0000 */
[----:B------:R-:W-:-:S12]  /*1010*/  UISETP.NE.AND UP0, UPT, UR63, URZ, UPT ;  /* 0x000000ff3f00728c */ /* 0x000fd8000bf05270 */
[----:B------:R-:W-:-:S04]  /*1020*/  UISETP.EQ.OR UP0, UPT, UR6, URZ, !UP0 ;  /* 0x000000ff0600728c */ /* 0x000fc8000c702670 */
[----:B------:R-:W-:Y:S02]  /*1030*/  USEL UR5, URZ, 0x1, !UP0 ;  /* 0x00000001ff057887 */ /* 0x000fe4000c000000 */
[----:B------:R-:W-:-:S04]  /*1040*/  UISETP.NE.AND UP0, UPT, UR63, URZ, UPT ;  /* 0x000000ff3f00728c */ /* 0x000fc8000bf05270 */
[----:B------:R-:W-:Y:S02]  /*1050*/  USEL UR4, URZ, 0x2, UP0 ;  /* 0x00000002ff047887 */ /* 0x000fe40008000000 */
[----:B------:R-:W-:-:S04]  /*1060*/  UISETP.NE.AND UP0, UPT, UR6, 0x1, UPT ;  /* 0x000000010600788c */ /* 0x000fc8000bf05270 */
[----:B------:R-:W-:-:S04]  /*1070*/  USEL UR4, UR4, 0x2, UP0 ;  /* 0x0000000204047887 */ /* 0x000fc80008000000 */
[----:B------:R-:W-:-:S06]  /*1080*/  UIADD3 UR4, UPT, UPT, UR5, UR4, URZ ;  /* 0x0000000405047290 */ /* 0x000fcc000fffe0ff */
[----:B------:R-:W-:-:S07]  /*1090*/  MOV R2, UR4 ;  /* 0x0000000400027c02 */ /* 0x000fce0008000f00 */
.L_x_17:
[----:B------:R-:W1:Y:S01]  /*10a0*/  S2UR UR36, SR_CTAID.Z ;  /* 0x00000000002479c3 */ /* 0x000e620000002700 */
[----:B------:R-:W-:-:S09]  /*10b0*/  UISETP.GE.AND UP0, UPT, UR19, 0x1, UPT ;  /* 0x000000011300788c */ /* 0x000fd2000bf06270 */
[----:B------:R-:W-:Y:S05]  /*10c0*/  BRA.U !UP0, `(.L_x_18) ;  /* 0x0000000108d07547 */ /* 0x000fea000b800000 */
[----:B------:R-:W2:Y:S01]  /*10d0*/  LDCU UR21, c[0x0][0xb0c] ;  /* 0x00016180ff1577ac */ /* 0x000ea20008000800 */
[----:B------:R-:W3:Y:S01]  /*10e0*/  LDCU.128 UR12, c[0x0][0xb10] ;  /* 0x00016200ff0c77ac */ /* 0x000ee20008000c00 */
[----:B------:R-:W4:Y:S01]  /*10f0*/  LDCU UR6, c[0x0][0x370] ;  /* 0x00006e00ff0677ac */ /* 0x000f220008000800 */
[----:B------:R-:W1:Y:S01]  /*1100*/  LDCU UR7, c[0x0][0x374] ;  /* 0x00006e80ff0777ac */ /* 0x000e620008000800 */
[----:B------:R-:W1:Y:S01]  /*1110*/  LDCU UR22, c[0x0][0xb20] ;  /* 0x00016400ff1677ac */ /* 0x000e620008000800 */
[----:B--2---:R-:W-:Y:S02]  /*1120*/  UISETP.NE.AND UP0, UPT, UR21, 0x1, UPT ;  /* 0x000000011500788c */ /* 0x004fe4000bf05270 */
[----:B---3--:R-:W-:Y:S01]  /*1130*/  UIMAD.WIDE.U32 UR4, UR20, UR12, URZ ;  /* 0x0000000c140472a5 */ /* 0x008fe2000f8e00ff */
[----:B------:R-:W2:Y:S01]  /*1140*/  LDCU.64 UR8, c[0x0][0xb28] ;  /* 0x00016500ff0877ac */ /* 0x000ea20008000a00 */
[----:B----4-:R-:W-:Y:S02]  /*1150*/  UIMAD.WIDE.U32 UR10, UR6, UR12, URZ ;  /* 0x0000000c060a72a5 */ /* 0x010fe4000f8e00ff */
[----:B------:R-:W-:-:S02]  /*1160*/  USHF.R.U32.HI UR5, URZ, UR13, UR5 ;  /* 0x0000000dff057299 */ /* 0x000fc40008011605 */
[----:B------:R-:W-:Y:S02]  /*1170*/  UISETP.NE.AND UP2, UPT, UR19, 0x1, UPT ;  /* 0x000000011300788c */ /* 0x000fe4000bf45270 */
[----:B------:R-:W-:Y:S01]  /*1180*/  USEL UR5, UR20, UR5, !UP0 ;  /* 0x0000000514057287 */ /* 0x000fe2000c000000 */
[----:B------:R-:W-:Y:S01]  /*1190*/  UMOV UR10, UR11 ;  /* 0x0000000b000a7c82 */ /* 0x000fe20008000000 */
[----:B------:R-:W-:Y:S02]  /*11a0*/  UIMAD.WIDE.U32 UR16, UR26, UR15, URZ ;  /* 0x0000000f1a1072a5 */ /* 0x000fe4000f8e00ff */
[----:B------:R-:W-:Y:S02]  /*11b0*/  @UP0 USHF.R.U32.HI UR6, URZ, UR13, UR10 ;  /* 0x0000000dff060299 */ /* 0x000fe4000801160a */
[----:B------:R-:W-:Y:S02]  /*11c0*/  UISETP.NE.AND UP0, UPT, UR14, 0x1, UPT ;  /* 0x000000010e00788c */ /* 0x000fe4000bf05270 */
[----:B-1----:R-:W-:-:S02]  /*11d0*/  UIMAD.WIDE.U32 UR10, UR7, UR15, URZ ;  /* 0x0000000f070a72a5 */ /* 0x002fc4000f8e00ff */
[----:B--2---:R-:W-:Y:S01]  /*11e0*/  UIMAD.WIDE.U32 UR12, UR6, UR8, URZ ;  /* 0x00000008060c72a5 */ /* 0x004fe2000f8e00ff */
[----:B------:R-:W-:Y:S02]  /*11f0*/  UMOV UR4, UR17 ;  /* 0x0000001100047c82 */ /* 0x000fe40008000000 */
[----:B------:R-:W-:Y:S02]  /*1200*/  USHF.R.U32.HI UR4, URZ, UR22, UR4 ;  /* 0x00000016ff047299 */ /* 0x000fe40008011604 */
[----:B------:R-:W-:Y:S02]  /*1210*/  UMOV UR10, UR11 ;  /* 0x0000000b000a7c82 */ /* 0x000fe40008000000 */
[----:B------:R-:W-:Y:S01]  /*1220*/  UMOV UR12, UR13 ;  /* 0x0000000d000c7c82 */ /* 0x000fe20008000000 */
[----:B------:R-:W-:Y:S02]  /*1230*/  @UP0 USHF.R.U32.HI UR7, URZ, UR22, UR10 ;  /* 0x00000016ff070299 */ /* 0x000fe4000801160a */
[----:B------:R-:W-:-:S02]  /*1240*/  USEL UR4, UR26, UR4, !UP0 ;  /* 0x000000041a047287 */ /* 0x000fc4000c000000 */
[----:B------:R-:W-:Y:S02]  /*1250*/  UIMAD.WIDE.U32 UR10, UR7, UR8, URZ ;  /* 0x00000008070a72a5 */ /* 0x000fe4000f8e00ff */
[----:B------:R-:W-:Y:S02]  /*1260*/  @UP2 USHF.R.U32.HI UR6, URZ, UR9, UR12 ;  /* 0x00000009ff062299 */ /* 0x000fe4000801160c */
[----:B------:R-:W-:-:S03]  /*1270*/  UIMAD.WIDE.U32 UR12, UR4, UR8, URZ ;  /* 0x00000008040c72a5 */ /* 0x000fc6000f8e00ff */
[----:B------:R-:W-:Y:S02]  /*1280*/  UMOV UR10, UR11 ;  /* 0x0000000b000a7c82 */ /* 0x000fe40008000000 */
[----:B------:R-:W-:Y:S02]  /*1290*/  @UP2 USHF.R.U32.HI UR7, URZ, UR9, UR10 ;  /* 0x00000009ff072299 */ /* 0x000fe4000801160a */
[----:B------:R-:W-:Y:S02]  /*12a0*/  UIMAD UR10, UR6, UR19, URZ ;  /* 0x00000013060a72a4 */ /* 0x000fe4000f8e02ff */
[----:B------:R-:W-:-:S04]  /*12b0*/  UIMAD UR7, UR7, UR19, URZ ;  /* 0x00000013070772a4 */ /* 0x000fc8000f8e02ff */
[----:B------:R-:W-:-:S03]  /*12c0*/  UISETP.GE.AND UP0, UPT, UR4, UR7, UPT ;  /* 0x000000070400728c */ /* 0x000fc6000bf06270 */
[----:B------:R-:W-:Y:S01]  /*12d0*/  UMOV UR7, UR13 ;  /* 0x0000000d00077c82 */ /* 0x000fe20008000000 */
[----:B------:R-:W-:Y:S02]  /*12e0*/  UISETP.GE.OR UP0, UPT, UR5, UR10, UP0 ;  /* 0x0000000a0500728c */ /* 0x000fe40008706670 */
[----:B------:R-:W-:Y:S02]  /*12f0*/  UIMAD.WIDE.U32 UR10, UR5, UR8, URZ ;  /* 0x00000008050a72a5 */ /* 0x000fe4000f8e00ff */
[----:B------:R-:W-:Y:S02]  /*1300*/  USHF.R.U32.HI UR7, URZ, UR9, UR7 ;  /* 0x00000009ff077299 */ /* 0x000fe40008011607 */
[----:B------:R-:W-:Y:S02]  /*1310*/  UIADD3 UR10, UPT, UPT, -UR4, URZ, URZ ;  /* 0x000000ff040a7290 */ /* 0x000fe4000fffe1ff */
[----:B------:R-:W-:Y:S02]  /*1320*/  USEL UR7, UR4, UR7, !UP2 ;  /* 0x0000000704077287 */ /* 0x000fe4000d000000 */
[----:B------:R-:W-:Y:S01]  /*1330*/  UIMAD UR10, UR14, UR10, UR26 ;  /* 0x0000000a0e0a72a4 */ /* 0x000fe2000f8e021a */
[----:B------:R-:W-:Y:S01]  /*1340*/  @!UP0 UMOV UR8, UR11 ;  /* 0x0000000b00088c82 */ /* 0x000fe20008000000 */
[----:B------:R-:W-:-:S02]  /*1350*/  UIADD3 UR11, UPT, UPT, -UR5, URZ, URZ ;  /* 0x000000ff050b7290 */ /* 0x000fc4000fffe1ff */
[----:B------:R-:W-:Y:S02]  /*1360*/  @!UP0 USHF.R.U32.HI UR8, URZ, UR9, UR8 ;  /* 0x00000009ff088299 */ /* 0x000fe40008011608 */
[----:B------:R-:W-:Y:S02]  /*1370*/  UIADD3 UR9, UPT, UPT, -UR7, URZ, URZ ;  /* 0x000000ff07097290 */ /* 0x000fe4000fffe1ff */
[----:B------:R-:W-:Y:S02]  /*1380*/  @!UP0 USEL UR8, UR5, UR8, !UP2 ;  /* 0x0000000805088287 */ /* 0x000fe4000d000000 */
[----:B------:R-:W-:Y:S02]  /*1390*/  UIMAD UR9, UR19, UR9, UR4 ;  /* 0x00000009130972a4 */ /* 0x000fe4000f8e0204 */
[----:B------:R-:W-:Y:S02]  /*13a0*/  @!UP0 UIADD3 UR7, UPT, UPT, UR7, -UR8, URZ ;  /* 0x8000000807078290 */ /* 0x000fe4000fffe0ff */
[----:B------:R-:W-:-:S02]  /*13b0*/  @!UP0 UIMAD UR6, UR9, UR6, UR8 ;  /* 0x00000006090682a4 */ /* 0x000fc4000f8e0208 */
[----:B------:R-:W-:Y:S02]  /*13c0*/  @!UP0 UIMAD UR4, UR7, UR19, UR5 ;  /* 0x00000013070482a4 */ /* 0x000fe4000f8e0205 */
[----:B------:R-:W-:Y:S02]  /*13d0*/  UIMAD UR20, UR21, UR11, UR20 ;  /* 0x0000000b151472a4 */ /* 0x000fe4000f8e0214 */
[----:B------:R-:W-:Y:S01]  /*13e0*/  UIMAD UR26, UR4, UR14, UR10 ;  /* 0x0000000e041a72a4 */ /* 0x000fe2000f8e020a */
[----:B------:R-:W-:Y:S02]  /*13f0*/  @!UP0 UMOV UR5, UR6 ;  /* 0x0000000600058c82 */ /* 0x000fe40008000000 */
[----:B------:R-:W-:-:S12]  /*1400*/  UIMAD UR20, UR5, UR21, UR20 ;  /* 0x00000015051472a4 */ /* 0x000fd8000f8e0214 */
.L_x_18:
[----:B------:R-:W-:-:S09]  /*1410*/  UISETP.NE.AND UP0, UPT, UR23, 0x1, UPT ;  /* 0x000000011700788c */ /* 0x000fd2000bf05270 */
[----:B------:R-:W-:Y:S05]  /*1420*/  BRA.U UP0, `(.L_x_19) ;  /* 0x0000000100407547 */ /* 0x000fea000b800000 */
[----:B------:R-:W2:Y:S01]  /*1430*/  LDCU.128 UR8, c[0x0][0xb10] ;  /* 0x00016200ff0877ac */ /* 0x000ea20008000c00 */
[----:B------:R-:W3:Y:S01]  /*1440*/  LDCU UR12, c[0x0][0xb0c] ;  /* 0x00016180ff0c77ac */ /* 0x000ee20008000800 */
[----:B------:R-:W4:Y:S01]  /*1450*/  LDCU UR13, c[0x0][0xb20] ;  /* 0x00016400ff0d77ac */ /* 0x000f220008000800 */
[----:B--2---:R-:W-:Y:S02]  /*1460*/  UIMAD.WIDE.U32 UR4, UR20, UR8, URZ ;  /* 0x00000008140472a5 */ /* 0x004fe4000f8e00ff */
[----:B------:R-:W-:Y:S02]  /*1470*/  UIMAD.WIDE.U32 UR6, UR26, UR11, URZ ;  /* 0x0000000b1a0672a5 */ /* 0x000fe4000f8e00ff */
[----:B---3--:R-:W-:Y:S02]  /*1480*/  UISETP.NE.AND UP0, UPT, UR12, 0x1, UPT ;  /* 0x000000010c00788c */ /* 0x008fe4000bf05270 */
[----:B------:R-:W-:-:S03]  /*1490*/  USHF.R.U32.HI UR5, URZ, UR9, UR5 ;  /* 0x00000009ff057299 */ /* 0x000fc60008011605 */
[----:B------:R-:W-:Y:S01]  /*14a0*/  UMOV UR4, UR7 ;  /* 0x0000000700047c82 */ /* 0x000fe20008000000 */
[----:B------:R-:W-:Y:S02]  /*14b0*/  USEL UR5, UR20, UR5, !UP0 ;  /* 0x0000000514057287 */ /* 0x000fe4000c000000 */
[----:B------:R-:W-:Y:S02]  /*14c0*/  UISETP.NE.AND UP0, UPT, UR10, 0x1, UPT ;  /* 0x000000010a00788c */ /* 0x000fe4000bf05270 */
[----:B----4-:R-:W-:-:S04]  /*14d0*/  USHF.R.U32.HI UR4, URZ, UR13, UR4 ;  /* 0x0000000dff047299 */ /* 0x010fc80008011604 */
[----:B------:R-:W-:-:S04]  /*14e0*/  USEL UR4, UR26, UR4, !UP0 ;  /* 0x000000041a047287 */ /* 0x000fc8000c000000 */
[----:B------:R-:W-:Y:S02]  /*14f0*/  UIADD3 UR6, UPT, UPT, UR5, -UR4, URZ ;  /* 0x8000000405067290 */ /* 0x000fe4000fffe0ff */
[----:B------:R-:W-:Y:S02]  /*1500*/  UIADD3 UR4, UPT, UPT, -UR5, UR4, URZ ;  /* 0x0000000405047290 */ /* 0x000fe4000fffe1ff */
[----:B------:R-:W-:Y:S02]  /*1510*/  UIMAD UR26, UR6, UR10, UR26 ;  /* 0x0000000a061a72a4 */ /* 0x000fe4000f8e021a */
[----:B------:R-:W-:-:S12]  /*1520*/  UIMAD UR20, UR4, UR12, UR20 ;  /* 0x0000000c041472a4 */ /* 0x000fd8000f8e0214 */
.L_x_19:
[----:B------:R-:W-:Y:S01]  /*1530*/  UISETP.NE.AND UP0, UPT, UR18, 0x2, UPT ;  /* 0x000000021200788c */ /* 0x000fe2000bf05270 */
[----:B------:R-:W-:Y:S09]  /*1540*/  BRA.U !UP5, `(.L_x_20) ;  /* 0x000000010d0c7547 */ /* 0x000ff2000b800000 */
[----:B------:R-:W-:Y:S01]  /*1550*/  UCGABAR_WAIT ;  /* 0x0000000000007dc7 */ /* 0x000fe20008000000 */
[----:B------:R-:W-:Y:S01]  /*1560*/  CCTL.IVALL ;  /* 0x00000000ff00798f */ /* 0x000fe20002000000 */
[----:B------:R-:W-:Y:S05]  /*1570*/  BRA `(.L_x_21) ;  /* 0x0000000000047947 */ /* 0x000fea0003800000 */
.L_x_20:
[----:B------:R-:W-:Y:S06]  /*1580*/  BAR.SYNC.DEFER_BLOCKING 0x0 ;  /* 0x0000000000007b1d */ /* 0x000fec0000010000 */
.L_x_21:
[----:B------:R-:W-:Y:S05]  /*1590*/  BRA.U UP0, `(.L_x_22) ;  /* 0x0000001100a07547 */ /* 0x000fea000b800000 */
[----:B------:R-:W2:Y:S01]  /*15a0*/  LDCU UR6, c[0x0][0x38c] ;  /* 0x00007180ff0677ac */ /* 0x000ea20008000800 */
[----:B------:R-:W-:Y:S01]  /*15b0*/  PLOP3.LUT P1, PT, PT, PT, UP3, 0x80, 0x8 ;  /* 0x000000000008781c */ /* 0x000fe20003f2f038 */
[----:B------:R-:W-:Y:S01]  /*15c0*/  IMAD.MOV.U32 R12, RZ, RZ, 0x1 ;  /* 0x00000001ff0c7424 */ /* 0x000fe200078e00ff */
[----:B------:R-:W-:Y:S01]  /*15d0*/  ISETP.EQ.OR P2, PT, R0, RZ, P3 ;  /* 0x000000ff0000720c */ /* 0x000fe20001f42670 */
[----:B------:R-:W-:Y:S01]  /*15e0*/  UISETP.NE.AND UP1, UPT, UR18, URZ, UPT ;  /* 0x000000ff1200728c */ /* 0x000fe2000bf25270 */
[----:B------:R-:W-:Y:S01]  /*15f0*/  PLOP3.LUT P1, PT, P1, PT, PT, 0x8, 0x80 ;  /* 0x000000000080781c */ /* 0x000fe20000f2e170 */
[----:B------:R-:W-:Y:S01]  /*1600*/  USEL UR25, URZ, 0x1, UP6 ;  /* 0x00000001ff197887 */ /* 0x000fe2000b000000 */
[----:B------:R-:W-:Y:S01]  /*1610*/  CS2R R10, SRZ ;  /* 0x00000000000a7805 */ /* 0x000fe2000001ff00 */
[----:B------:R-:W-:Y:S01]  /*1620*/  IMAD.MOV.U32 R9, RZ, RZ, RZ ;  /* 0x000000ffff097224 */ /* 0x000fe200078e00ff */
[----:B------:R-:W3:Y:S01]  /*1630*/  LDCU UR39, c[0x0][0x370] ;  /* 0x00006e00ff2777ac */ /* 0x000ee20008000800 */
[----:B------:R-:W-:Y:S01]  /*1640*/  IMAD.MOV.U32 R8, RZ, RZ, 0x1 ;  /* 0x00000001ff087424 */ /* 0x000fe200078e00ff */
[----:B------:R-:W4:Y:S01]  /*1650*/  LDCU.64 UR28, c[0x0][0x348] ;  /* 0x00006900ff1c77ac */ /* 0x000f220008000a00 */
[----:B------:R-:W-:-:S02]  /*1660*/  USHF.R.U32.HI UR44, URZ, 0x6, UR24 ;  /* 0x00000006ff2c7899 */ /* 0x000fc40008011618 */
[----:B--2---:R-:W-:Y:S02]  /*1670*/  UIADD3 UR5, UPT, UPT, UR6, 0x3f, URZ ;  /* 0x0000003f06057890 */ /* 0x004fe4000fffe0ff */
[----:B------:R-:W-:Y:S02]  /*1680*/  UIADD3 UR46, UPT, UPT, UR6, 0x7e, URZ ;  /* 0x0000007e062e7890 */ /* 0x000fe4000fffe0ff */
[----:B------:R-:W-:Y:S01]  /*1690*/  USHF.R.S32.HI UR4, URZ, 0x1f, UR5 ;  /* 0x0000001fff047899 */ /* 0x000fe20008011405 */
[----:B------:R-:W2:Y:S03]  /*16a0*/  LDCU UR38, c[0x0][0x374] ;  /* 0x00006e80ff2677ac */ /* 0x000ea60008000800 */
[----:B------:R-:W-:Y:S02]  /*16b0*/  ULEA.HI UR4, UR4, UR5, URZ, 0x6 ;  /* 0x0000000504047291 */ /* 0x000fe4000f8f30ff */
[----:B------:R-:W-:-:S02]  /*16c0*/  USEL UR25, UR25, 0x2, UP1 ;  /* 0x0000000219197887 */ /* 0x000fc40008800000 */
[----:B------:R-:W-:Y:S02]  /*16d0*/  USHF.R.S32.HI UR41, URZ, 0x6, UR4 ;  /* 0x00000006ff297899 */ /* 0x000fe40008011404 */
[----:B------:R-:W-:Y:S02]  /*16e0*/  UIADD3 UR4, UPT, UPT, UR6, -0x1, URZ ;  /* 0xffffffff06047890 */ /* 0x000fe4000fffe0ff */
[----:B------:R-:W-:Y:S02]  /*16f0*/  UISETP.LT.U32.AND UP0, UPT, UR41, 0x3, UPT ;  /* 0x000000032900788c */ /* 0x000fe4000bf01070 */
[----:B------:R-:W-:Y:S02]  /*1700*/  UISETP.GE.U32.AND UP2, UPT, UR4, -0x7f, UPT ;  /* 0xffffff810400788c */ /* 0x000fe4000bf46070 */
[----:B------:R-:W-:Y:S01]  /*1710*/  USEL UR40, UR41, 0x3, UP0 ;  /* 0x0000000329287887 */ /* 0x000fe20008000000 */
[----:B------:R-:W-:-:S03]  /*1720*/  UMOV UR5, URZ ;  /* 0x000000ff00057c82 */ /* 0x000fc60008000000 */
[----:B------:R-:W-:Y:S02]  /*1730*/  UIADD3 UR21, UPT, UPT, UR40, -0x1, URZ ;  /* 0xffffffff28157890 */ /* 0x000fe4000fffe0ff */
[----:B------:R-:W-:-:S03]  /*1740*/  UIADD3 UR43, UPT, UPT, UR41, -UR40, URZ ;  /* 0x80000028292b7290 */ /* 0x000fc6000fffe0ff */
[----:B------:R-:W-:-:S04]  /*1750*/  @UP2 UIADD3 UR21, UPT, UPT, UR40, URZ, URZ ;  /* 0x000000ff28152290 */ /* 0x000fc8000fffe0ff */
[----:B--234-:R-:W-:-:S12]  /*1760*/  UIADD3 UR21, UPT, UPT, UR21, 0x1, URZ ;  /* 0x0000000115157890 */ /* 0x01cfd8000fffe0ff */
.L_x_42:
[----:B------:R-:W-:Y:S01]  /*1770*/  UISETP.NE.AND UP0, UPT, UR45, URZ, UPT ;  /* 0x000000ff2d00728c */ /* 0x000fe2000bf05270 */
[----:B------:R-:W2:Y:S08]  /*1780*/  S2UR UR45, SR_CgaCtaId ;  /* 0x00000000002d79c3 */ /* 0x000eb00000008800 */
[----:B------:R-:W-:Y:S05]  /*1790*/  BRA.U UP0, `(.L_x_23) ;  /* 0x0000000100347547 */ /* 0x000fea000b800000 */
[----:B------:R-:W3:Y:S01]  /*17a0*/  S2R R0, SR_CgaCtaId ;  /* 0x0000000000007919 */ /* 0x000ee20000008800 */
[----:B------:R-:W-:-:S04]  /*17b0*/  MOV R2, 0x400 ;  /* 0x0000040000027802 */ /* 0x000fc80000000f00 */
[----:B---3--:R-:W-:Y:S02]  /*17c0*/  LEA R0, R0, R2, 0x18 ;  /* 0x0000000200007211 */ /* 0x008fe400078ec0ff */
[----:B------:R-:W-:-:S03]  /*17d0*/  SHF.L.U32 R2, R8, 0x1f, RZ ;  /* 0x0000001f08027819 */ /* 0x000fc600000006ff */
[----:B------:R-:W-:-:S04]  /*17e0*/  IMAD R0, R9, 0x8, R0 ;  /* 0x0000000809007824 */ /* 0x000fc800078e0200 */
[----:B------:R-:W3:Y:S02]  /*17f0*/  SYNCS.PHASECHK.TRANS64.TRYWAIT P0, [R0+URZ+0xd0], R2 ;  /* 0x0000d002000075a7 */ /* 0x000ee400080011ff */
[----:B---3--:R-:W-:Y:S05]  /*1800*/  @!P0 BRA `(.L_x_24) ;  /* 0x0000005c00dc8947 */ /* 0x008fea0003800000 */
.L_x_111:
[----:B------:R-:W-:Y:S01]  /*1810*/  VIADD R9, R9, 0x1 ;  /* 0x0000000109097836 */ /* 0x000fe20000000000 */
[----:B------:R3:W-:Y:S04]  /*1820*/  SYNCS.ARRIVE.TRANS64.A1T0 RZ, [R0+URZ+0xc0], RZ ;  /* 0x0000c0ff00ff79a7 */ /* 0x0007e800081000ff */
[----:B------:R-:W-:-:S04]  /*1830*/  ISETP.NE.AND P0, PT, R9, 0x2, PT ;  /* 0x000000020900780c */ /* 0x000fc80003f05270 */
[----:B------:R-:W-:Y:S02]  /*1840*/  SEL R9, R9, RZ, P0 ;  /* 0x000000ff09097207 */ /* 0x000fe40000000000 */
[----:B---3--:R-:W-:-:S04]  /*1850*/  SEL R0, RZ, 0x1, P0 ;  /* 0x00000001ff007807 */ /* 0x008fc80000000000 */
[----:B------:R-:W-:-:S07]  /*1860*/  LOP3.LUT R8, R8, R0, RZ, 0x3c, !PT ;  /* 0x0000000008087212 */ /* 0x000fce00078e3cff */
.L_x_23:
[----:B------:R-:W-:Y:S01]  /*1870*/  UMOV UR6, 0x400 ;  /* 0x0000040000067882 */ /* 0x000fe20000000000 */
[----:B------:R-:W-:Y:S01]  /*1880*/  SHF.L.U32 R0, R12, 0x1f, RZ ;  /* 0x0000001f0c007819 */ /* 0x000fe200000006ff */
[----:B--2---:R-:W-:Y:S02]  /*1890*/  ULEA UR6, UR45, UR6, 0x18 ;  /* 0x000000062d067291 */ /* 0x004fe4000f8ec0ff */
[----:B------:R-:W-:Y:S02]  /*18a0*/  UISETP.GE.U32.AND UP0, UPT, UR46, 0x7f, UPT ;  /* 0x0000007f2e00788c */ /* 0x000fe4000bf06070 */
[----:B------:R-:W-:Y:S02]  /*18b0*/  ULEA UR4, UR5, UR6, 0x3 ;  /* 0x0000000605047291 */ /* 0x000fe4000f8e18ff */
[----:B------:R-:W-:Y:S02]  /*18c0*/  USHF.L.U32 UR35, UR20, 0x6, URZ ;  /* 0x0000000614237899 */ /* 0x000fe400080006ff */
[----:B------:R-:W-:Y:S01]  /*18d0*/  ULEA UR11, UR26, UR44, 0x7 ;  /* 0x0000002c1a0b7291 */ /* 0x000fe2000f8e38ff */
[----:B------:R-:W-:-:S04]  /*18e0*/  UMOV UR13, URZ ;  /* 0x000000ff000d7c82 */ /* 0x000fc80008000000 */
[----:B------:R2:W3:Y:S01]  /*18f0*/  SYNCS.PHASECHK.TRANS64.TRYWAIT P0, [UR4+0x18], R0 ;  /* 0x00001800ff0075a7 */ /* 0x0004e20008001104 */
[----:B------:R-:W-:Y:S06]  /*1900*/  BRA.U !UP0, `(.L_x_25) ;  /* 0x0000000108bc7547 */ /* 0x000fec000b800000 */
[----:B------:R-:W-:Y:S01]  /*1910*/  UMOV UR7, URZ ;  /* 0x000000ff00077c82 */ /* 0x000fe20008000000 */
[----:B------:R-:W-:-:S05]  /*1920*/  UMOV UR4, UR5 ;  /* 0x0000000500047c82 */ /* 0x000fca0008000000 */
.L_x_31:
[----:B------:R-:W-:Y:S01]  /*1930*/  ULEA UR33, UR4, UR6, 0x3 ;  /* 0x0000000604217291 */ /* 0x000fe2000f8e18ff */
[----:B---3--:R-:W-:Y:S01]  /*1940*/  @!P3 MOV R2, 0x3000 ;  /* 0x000030000002b802 */ /* 0x008fe20000000f00 */
[----:B-1-34-:R-:W-:Y:S10]  /*1950*/  @P0 BRA `(.L_x_26) ;  /* 0x00000000000c0947 */ /* 0x01aff40003800000 */
[----:B------:R-:W-:-:S04]  /*1960*/  SHF.L.U32 R3, R12, 0x1f, RZ ;  /* 0x0000001f0c037819 */ /* 0x000fc800000006ff */
[----:B------:R-:W3:Y:S02]  /*1970*/  SYNCS.PHASECHK.TRANS64.TRYWAIT P0, [UR33+0x18], R3 ;  /* 0x00001803ff0075a7 */ /* 0x000ee40008001121 */
[----:B---3--:R-:W-:Y:S05]  /*1980*/  @!P0 BRA `(.L_x_27) ;  /* 0x0000005c00908947 */ /* 0x008fea0003800000 */
.L_x_26:
[----:B------:R3:W-:Y:S01]  /*1990*/  @!P3 SYNCS.ARRIVE.TRANS64 RZ, [UR33], R2 ;  /* 0x00000002ffffb9a7 */ /* 0x0007e20008000021 */
[----:B------:R-:W-:-:S04]  /*19a0*/  ULOP3.LUT UR5, UR25, 0x2, URZ, 0xfc, !UPT ;  /* 0x0000000219057892 */ /* 0x000fc8000f8efcff */
[----:B------:R-:W-:-:S09]  /*19b0*/  UISETP.NE.AND UP0, UPT, UR5, 0x2, UPT ;  /* 0x000000020500788c */ /* 0x000fd2000bf05270 */
[----:B------:R-:W-:Y:S05]  /*19c0*/  BRA.U UP0, `(.L_x_28) ;  /* 0x0000000100047547 */ /* 0x000fea000b800000 */
[----:B-1----:R-:W-:Y:S05]  /*19d0*/  BPT.TRAP 0x1 ;  /* 0x000000040000795c */ /* 0x002fea0000300000 */
.L_x_28:
[----:B------:R-:W-:Y:S04]  /*19e0*/  BSSY.RECONVERGENT B0, `(.L_x_29) ;  /* 0x0000003000007945 */ /* 0x000fe80003800200 */
[----:B------:R-:W-:Y:S05]  /*19f0*/  @P2 BRA `(.L_x_30) ;  /* 0x0000000000042947 */ /* 0x000fea0003800000 */
[----:B-1----:R-:W-:Y:S05]  /*1a00*/  BPT.TRAP 0x1 ;  /* 0x000000040000795c */ /* 0x002fea0000300000 */
.L_x_30:
[----:B-1----:R-:W-:Y:S05]  /*1a10*/  BSYNC.RECONVERGENT B0 ;  /* 0x0000000000007941 */ /* 0x002fea0003800200 */
.L_x_29:
[----:B------:R-:W-:Y:S02]  /*1a20*/  UIADD3 UR5, UPT, UPT, UR4, 0x1, URZ ;  /* 0x0000000104057890 */ /* 0x000fe4000fffe0ff */
[----:B------:R-:W-:Y:S02]  /*1a30*/  USHF.L.U32 UR34, UR7, 0x6, URZ ;  /* 0x0000000607227899 */ /* 0x000fe400080006ff */
[----:B------:R-:W-:Y:S02]  /*1a40*/  UISETP.NE.AND UP0, UPT, UR5, 0x3, UPT ;  /* 0x000000030500788c */ /* 0x000fe4000bf05270 */
[----:B------:R-:W-:Y:S02]  /*1a50*/  UIADD3 UR7, UPT, UPT, UR7, 0x1, URZ ;  /* 0x0000000107077890 */ /* 0x000fe4000fffe0ff */
[----:B------:R-:W-:Y:S02]  /*1a60*/  USEL UR9, URZ, 0x1, UP0 ;  /* 0x00000001ff097887 */ /* 0x000fe40008000000 */
[----:B------:R-:W-:-:S02]  /*1a70*/  USEL UR5, UR5, URZ, UP0 ;  /* 0x000000ff05057287 */ /* 0x000fc40008000000 */
[----:B------:R-:W-:Y:S02]  /*1a80*/  UIADD3 UR14, UP0, UPT, UR28, 0x180, URZ ;  /* 0x000001801c0e7890 */ /* 0x000fe4000ff1e0ff */
[----:B------:R-:W-:Y:S01]  /*1a90*/  ULEA UR8, UR5, UR6, 0x3 ;  /* 0x0000000605087291 */ /* 0x000fe2000f8e18ff */
[----:B------:R-:W-:Y:S01]  /*1aa0*/  LOP3.LUT R12, R12, UR9, RZ, 0x3c, !PT ;  /* 0x000000090c0c7c12 */ /* 0x000fe2000f8e3cff */
[----:B------:R-:W-:Y:S02]  /*1ab0*/  ULEA UR32, UR4, UR6, 0xc ;  /* 0x0000000604207291 */ /* 0x000fe4000f8e60ff */
[----:B------:R-:W-:Y:S01]  /*1ac0*/  UIADD3 UR16, UP1, UPT, UR28, 0x80, URZ ;  /* 0x000000801c107890 */ /* 0x000fe2000ff3e0ff */
[----:B--2---:R-:W-:Y:S01]  /*1ad0*/  SHF.L.U32 R0, R12, 0x1f, RZ ;  /* 0x0000001f0c007819 */ /* 0x004fe200000006ff */
[----:B------:R-:W-:Y:S02]  /*1ae0*/  UIADD3.X UR15, UPT, UPT, URZ, UR29, URZ, UP0, !UPT ;  /* 0x0000001dff0f7290 */ /* 0x000fe400087fe4ff */
[----:B------:R-:W-:Y:S01]  /*1af0*/  UISETP.NE.AND UP0, UPT, UR7, UR21, UPT ;  /* 0x000000150700728c */ /* 0x000fe2000bf05270 */
[----:B------:R4:W1:Y:S01]  /*1b00*/  SYNCS.PHASECHK.TRANS64.TRYWAIT P0, [UR8+0x18], R0 ;  /* 0x00001800ff0075a7 */ /* 0x0008620008001108 */
[----:B------:R-:W-:-:S02]  /*1b10*/  ULEA UR8, UR4, UR24, 0xd ;  /* 0x0000001804087291 */ /* 0x000fc4000f8e68ff */
[----:B------:R-:W-:Y:S02]  /*1b20*/  UIADD3.X UR17, UPT, UPT, URZ, UR29, URZ, UP1, !UPT ;  /* 0x0000001dff117290 */ /* 0x000fe40008ffe4ff */
[----:B------:R-:W-:Y:S02]  /*1b30*/  UIADD3 UR32, UPT, UPT, UR32, 0x4400, URZ ;  /* 0x0000440020207890 */ /* 0x000fe4000fffe0ff */
[----:B------:R-:W-:Y:S01]  /*1b40*/  UIADD3 UR8, UPT, UPT, UR6, 0x7400, UR8 ;  /* 0x0000740006087890 */ /* 0x000fe2000fffe008 */
[----:B------:R-:W-:Y:S01]  /*1b50*/  UMOV UR18, 0x0 ;  /* 0x0000000000127882 */ /* 0x000fe20000000000 */
[----:B------:R-:W-:Y:S01]  /*1b60*/  UMOV UR19, 0x10000000 ;  /* 0x1000000000137882 */ /* 0x000fe20000000000 */
[----:B------:R-:W-:Y:S01]  /*1b70*/  UMOV UR4, 0x30000 ;  /* 0x0003000000047882 */ /* 0x000fe20000000000 */
[----:B------:R-:W-:Y:S01]  /*1b80*/  UMOV UR12, UR36 ;  /* 0x00000024000c7c82 */ /* 0x000fe20008000000 */
[----:B------:R-:W-:Y:S01]  /*1b90*/  UMOV UR9, UR33 ;  /* 0x0000002100097c82 */ /* 0x000fe20008000000 */
[----:B------:R-:W-:Y:S01]  /*1ba0*/  UMOV UR10, UR34 ;  /* 0x00000022000a7c82 */ /* 0x000fe20008000000 */
[----:B------:R-:W-:Y:S01]  /*1bb0*/  UTMALDG.3D [UR32], [UR16], desc[UR18] ;  /* 0x00001220100075b4 */ /* 0x000fe20008011000 */
[----:B------:R-:W-:Y:S01]  /*1bc0*/  UMOV UR13, UR21 ;  /* 0x00000015000d7c82 */ /* 0x000fe20008000000 */
[----:B------:R2:W-:Y:S02]  /*1bd0*/  UTMALDG.3D.MULTICAST [UR8], [UR14], UR4, desc[UR18] ;  /* 0x000012080e0073b4 */ /* 0x0005e40008011804 */
[----:B--2---:R-:W-:Y:S01]  /*1be0*/  UMOV UR4, UR5 ;  /* 0x0000000500047c82 */ /* 0x004fe20008000000 */
[----:B------:R-:W-:Y:S05]  /*1bf0*/  BRA.U UP0, `(.L_x_31) ;  /* 0xfffffffd004c7547 */ /* 0x000fea000b83ffff */
.L_x_25:
[----:B------:R-:W-:Y:S01]  /*1c00*/  ULEA UR4, UR5, UR6, 0x3 ;  /* 0x0000000605047291 */ /* 0x000fe2000f8e18ff */
[----:B--2-4-:R-:W-:Y:S01]  /*1c10*/  SHF.L.U32 R0, R12, 0x1f, RZ ;  /* 0x0000001f0c007819 */ /* 0x014fe200000006ff */
[----:B------:R-:W-:Y:S01]  /*1c20*/  @!P1 SYNCS.ARRIVE.TRANS64.A1T0 RZ, [UR6+0x58], RZ ;  /* 0x000058ffffff99a7 */ /* 0x000fe20008100006 */
[----:B------:R-:W-:-:S06]  /*1c30*/  UISETP.GT.AND UP0, UPT, UR41, UR40, UPT ;  /* 0x000000282900728c */ /* 0x000fcc000bf04270 */
[----:B-1-3--:R1:W2:Y:S03]  /*1c40*/  SYNCS.PHASECHK.TRANS64.TRYWAIT P0, [UR4+0x18], R0 ;  /* 0x00001800ff0075a7 */ /* 0x00a2a60008001104 */
[----:B------:R-:W-:Y:S05]  /*1c50*/  BRA.U !UP0, `(.L_x_32) ;  /* 0x0000000108c07547 */ /* 0x000fea000b800000 */
[----:B------:R-:W-:Y:S01]  /*1c60*/  UIADD3 UR26, UPT, UPT, UR43, UR13, URZ ;  /* 0x0000000d2b1a7290 */ /* 0x000fe2000fffe0ff */
[----:B------:R-:W-:-:S11]  /*1c70*/  UMOV UR4, UR5 ;  /* 0x0000000500047c82 */ /* 0x000fd60008000000 */
.L_x_38:
[----:B------:R-:W-:Y:S01]  /*1c80*/  ULEA UR17, UR4, UR6, 0x3 ;  /* 0x0000000604117291 */ /* 0x000fe2000f8e18ff */
[----:B--2---:R-:W-:Y:S01]  /*1c90*/  @!P3 MOV R2, 0x3000 ;  /* 0x000030000002b802 */ /* 0x004fe20000000f00 */
[----:B--234-:R-:W-:Y:S10]  /*1ca0*/  @P0 BRA `(.L_x_33) ;  /* 0x00000000000c0947 */ /* 0x01cff40003800000 */
[----:B------:R-:W-:-:S04]  /*1cb0*/  SHF.L.U32 R3, R12, 0x1f, RZ ;  /* 0x0000001f0c037819 */ /* 0x000fc800000006ff */
[----:B------:R-:W2:Y:S02]  /*1cc0*/  SYNCS.PHASECHK.TRANS64.TRYWAIT P0, [UR17+0x18], R3 ;  /* 0x00001803ff0075a7 */ /* 0x000ea40008001111 */
[----:B--2---:R-:W-:Y:S05]  /*1cd0*/  @!P0 BRA `(.L_x_34) ;  /* 0x0000005800d48947 */ /* 0x004fea0003800000 */
.L_x_33:
[----:B------:R2:W-:Y:S01]  /*1ce0*/  @!P3 SYNCS.ARRIVE.TRANS64 RZ, [UR17], R2 ;  /* 0x00000002ffffb9a7 */ /* 0x0005e20008000011 */
[----:B------:R-:W-:-:S04]  /*1cf0*/  ULOP3.LUT UR5, UR25, 0x2, URZ, 0xfc, !UPT ;  /* 0x0000000219057892 */ /* 0x000fc8000f8efcff */
[----:B------:R-:W-:-:S09]  /*1d00*/  UISETP.NE.AND UP0, UPT, UR5, 0x2, UPT ;  /* 0x000000020500788c */ /* 0x000fd2000bf05270 */
[----:B------:R-:W-:Y:S05]  /*1d10*/  BRA.U UP0, `(.L_x_35) ;  /* 0x0000000100047547 */ /* 0x000fea000b800000 */
[----:B------:R-:W-:Y:S05]  /*1d20*/  BPT.TRAP 0x1 ;  /* 0x000000040000795c */ /* 0x000fea0000300000 */
.L_x_35:
[----:B------:R-:W-:Y:S04]  /*1d30*/  BSSY.RECONVERGENT B0, `(.L_x_36) ;  /* 0x0000003000007945 */ /* 0x000fe80003800200 */
[----:B------:R-:W-:Y:S05]  /*1d40*/  @P2 BRA `(.L_x_37) ;  /* 0x0000000000042947 */ /* 0x000fea0003800000 */
[----:B------:R-:W-:Y:S05]  /*1d50*/  BPT.TRAP 0x1 ;  /* 0x000000040000795c */ /* 0x000fea0000300000 */
.L_x_37:
[----:B------:R-:W-:Y:S05]  /*1d60*/  BSYNC.RECONVERGENT B0 ;  /* 0x0000000000007941 */ /* 0x000fea0003800200 */
.L_x_36:
[----:B------:R-:W-:Y:S02]  /*1d70*/  UIADD3 UR5, UPT, UPT, UR4, 0x1, URZ ;  /* 0x0000000104057890 */ /* 0x000fe4000fffe0ff */
[----:B------:R-:W-:Y:S02]  /*1d80*/  USHF.L.U32 UR18, UR13, 0x6, URZ ;  /* 0x000000060d127899 */ /* 0x000fe400080006ff */
[----:B------:R-:W-:Y:S02]  /*1d90*/  UISETP.NE.AND UP0, UPT, UR5, 0x3, UPT ;  /* 0x000000030500788c */ /* 0x000fe4000bf05270 */
[----:B------:R-:W-:Y:S02]  /*1da0*/  UIADD3 UR13, UPT, UPT, UR13, 0x1, URZ ;  /* 0x000000010d0d7890 */ /* 0x000fe4000fffe0ff */
[----:B------:R-:W-:Y:S02]  /*1db0*/  USEL UR8, URZ, 0x1, UP0 ;  /* 0x00000001ff087887 */ /* 0x000fe40008000000 */
[----:B------:R-:W-:-:S02]  /*1dc0*/  USEL UR5, UR5, URZ, UP0 ;  /* 0x000000ff05057287 */ /* 0x000fc40008000000 */
[----:B------:R-:W-:Y:S02]  /*1dd0*/  UIADD3 UR14, UP0, UPT, UR28, 0x180, URZ ;  /* 0x000001801c0e7890 */ /* 0x000fe4000ff1e0ff */
[----:B------:R-:W-:Y:S01]  /*1de0*/  LOP3.LUT R12, R12, UR8, RZ, 0x3c, !PT ;  /* 0x000000080c0c7c12 */ /* 0x000fe2000f8e3cff */
[----:B------:R-:W-:Y:S02]  /*1df0*/  ULEA UR16, UR4, UR6, 0xc ;  /* 0x0000000604107291 */ /* 0x000fe4000f8e60ff */
[----:B------:R-:W-:Y:S01]  /*1e00*/  UIADD3 UR22, UP1, UPT, UR28, 0x80, URZ ;  /* 0x000000801c167890 */ /* 0x000fe2000ff3e0ff */
[----:B-1----:R-:W-:Y:S01]  /*1e10*/  SHF.L.U32 R0, R12, 0x1f, RZ ;  /* 0x0000001f0c007819 */ /* 0x002fe200000006ff */
[----:B------:R-:W-:Y:S02]  /*1e20*/  UIADD3.X UR15, UPT, UPT, URZ, UR29, URZ, UP0, !UPT ;  /* 0x0000001dff0f7290 */ /* 0x000fe400087fe4ff */
[----:B------:R-:W-:Y:S02]  /*1e30*/  ULEA UR8, UR4, UR24, 0xd ;  /* 0x0000001804087291 */ /* 0x000fe4000f8e68ff */
[----:B------:R-:W-:-:S02]  /*1e40*/  UISETP.NE.AND UP0, UPT, UR13, UR26, UPT ;  /* 0x0000001a0d00728c */ /* 0x000fc4000bf05270 */
[----:B------:R-:W-:Y:S02]  /*1e50*/  ULEA UR7, UR5, UR6, 0x3 ;  /* 0x0000000605077291 */ /* 0x000fe4000f8e18ff */
[----:B------:R-:W-:Y:S02]  /*1e60*/  UIADD3 UR16, UPT, UPT, UR16, 0x4400, URZ ;  /* 0x0000440010107890 */ /* 0x000fe4000fffe0ff */
[----:B------:R-:W-:Y:S02]  /*1e70*/  UIADD3.X UR23, UPT, UPT, URZ, UR29, URZ, UP1, !UPT ;  /* 0x0000001dff177290 */ /* 0x000fe40008ffe4ff */
[----:B------:R-:W-:Y:S01]  /*1e80*/  UIADD3 UR8, UPT, UPT, UR6, 0x7400, UR8 ;  /* 0x0000740006087890 */ /* 0x000fe2000fffe008 */
[----:B------:R-:W-:Y:S01]  /*1e90*/  UMOV UR30, 0x0 ;  /* 0x00000000001e7882 */ /* 0x000fe20000000000 */
[----:B------:R-:W-:Y:S01]  /*1ea0*/  UMOV UR31, 0x10000000 ;  /* 0x10000000001f7882 */ /* 0x000fe20000000000 */
[----:B------:R-:W-:Y:S01]  /*1eb0*/  UMOV UR19, UR35 ;  /* 0x0000002300137c82 */ /* 0x000fe20008000000 */
[----:B------:R-:W-:Y:S01]  /*1ec0*/  UMOV UR20, UR36 ;  /* 0x0000002400147c82 */ /* 0x000fe20008000000 */
[----:B------:R3:W4:Y:S01]  /*1ed0*/  SYNCS.PHASECHK.TRANS64.TRYWAIT P0, [UR7+0x18], R0 ;  /* 0x00001800ff0075a7 */ /* 0x0007220008001107 */
[----:B------:R-:W-:Y:S01]  /*1ee0*/  UMOV UR4, 0x30000 ;  /* 0x0003000000047882 */ /* 0x000fe20000000000 */
[----:B------:R-:W-:Y:S01]  /*1ef0*/  UMOV UR12, UR36 ;  /* 0x00000024000c7c82 */ /* 0x000fe20008000000 */
[----:B------:R-:W-:Y:S01]  /*1f00*/  UMOV UR9, UR17 ;  /* 0x0000001100097c82 */ /* 0x000fe20008000000 */
[----:B------:R-:W-:Y:S01]  /*1f10*/  UMOV UR10, UR18 ;  /* 0x00000012000a7c82 */ /* 0x000fe20008000000 */
[----:B------:R-:W-:Y:S01]  /*1f20*/  UTMALDG.3D [UR16], [UR22], desc[UR30] ;  /* 0x00001e10160075b4 */ /* 0x000fe20008011000 */
[----:B------:R1:W-:Y:S02]  /*1f30*/  UTMALDG.3D.MULTICAST [UR8], [UR14], UR4, desc[UR30] ;  /* 0x00001e080e0073b4 */ /* 0x0003e40008011804 */
[----:B-1----:R-:W-:Y:S01]  /*1f40*/  UMOV UR4, UR5 ;  /* 0x0000000500047c82 */ /* 0x002fe20008000000 */
[----:B------:R-:W-:Y:S05]  /*1f50*/  BRA.U UP0, `(.L_x_38) ;  /* 0xfffffffd00487547 */ /* 0x000fea000b83ffff */
.L_x_32:
[C---:B------:R-:W-:Y:S01]  /*1f60*/  LEA R3, R11.reuse, UR6, 0x3 ;  /* 0x000000060b037c11 */ /* 0x040fe2000f8e18ff */
[----:B------:R-:W-:Y:S01]  /*1f70*/  NOP ;  /* 0x0000000000007918 */ /* 0x000fe20000000000 */
[----:B-1-3--:R-:W-:Y:S02]  /*1f80*/  SHF.L.U32 R0, R10, 0x1f, RZ ;  /* 0x0000001f0a007819 */ /* 0x00afe400000006ff */
[----:B------:R-:W-:Y:S02]  /*1f90*/  LEA R4, R11, UR6, 0x4 ;  /* 0x000000060b047c11 */ /* 0x000fe4000f8e20ff */
[----:B--2-4-:R-:W1:Y:S02]  /*1fa0*/  SYNCS.PHASECHK.TRANS64.TRYWAIT P0, [R3+URZ+0x60], R0 ;  /* 0x00006000030075a7 */ /* 0x014e6400080011ff */
[----:B-1----:R-:W-:Y:S05]  /*1fb0*/  @!P0 BRA `(.L_x_39) ;  /* 0x0000005800348947 */ /* 0x002fea0003800000 */
.L_x_114:
[----:B------:R-:W2:Y:S01]  /*1fc0*/  LDS.128 R4, [R4+0xf0] ;  /* 0x0000f00004047984 */ /* 0x000ea20000000c00 */
[----:B------:R-:W-:Y:S01]  /*1fd0*/  UISETP.GE.AND UP0, UPT, UR42, 0x1, UPT ;  /* 0x000000012a00788c */ /* 0x000fe2000bf06270 */
[----:B------:R-:W-:Y:S01]  /*1fe0*/  @!PT LDS RZ, [RZ] ;  /* 0x00000000fffff984 */ /* 0x000fe20000000800 */
[----:B------:R-:W-:Y:S01]  /*1ff0*/  @!PT LDS RZ, [RZ] ;  /* 0x00000000fffff984 */ /* 0x000fe20000000800 */
[----:B------:R-:W-:Y:S01]  /*2000*/  @!PT LDS RZ, [RZ] ;  /* 0x00000000fffff984 */ /* 0x000fe20000000800 */
[----:B------:R-:W-:Y:S01]  /*2010*/  @!PT LDS RZ, [RZ] ;  /* 0x00000000fffff984 */ /* 0x000fe20000000800 */
[----:B------:R3:W-:Y:S06]  /*2020*/  MEMBAR.ALL.CTA ;  /* 0x0000000000007992 */ /* 0x0007ec0000008000 */
[----:B---3--:R-:W3:Y:S01]  /*2030*/  FENCE.VIEW.ASYNC.S ;  /* 0x00000000000073c6 */ /* 0x008ee20000000000 */
[----:B--2---:R-:W-:-:S13]  /*2040*/  LOP3.LUT P0, RZ, R6, 0x1, RZ, 0xc0, !PT ;  /* 0x0000000106ff7812 */ /* 0x004fda000780c0ff */
[----:B---3--:R-:W-:Y:S01]  /*2050*/  VOTEU.ANY UP1, P0 ;  /* 0x0000000000ff7886 */ /* 0x008fe20000020100 */
[----:B------:R-:W-:-:S13]  /*2060*/  PLOP3.LUT P0, PT, PT, PT, UP1, 0x80, 0x8 ;  /* 0x000000000008781c */ /* 0x000fda0003f0f018 */
[----:B-1----:R-:W-:Y:S02]  /*2070*/  @P0 LOP3.LUT R0, R5, 0xffff, RZ, 0xc0, !PT ;  /* 0x0000ffff05000812 */ /* 0x002fe400078ec0ff */
[----:B------:R-:W-:Y:S02]  /*2080*/  @P0 MOV R2, R4 ;  /* 0x0000000400020202 */ /* 0x000fe40000000f00 */
[----:B------:R-:W-:Y:S01]  /*2090*/  @P0 R2UR UR7, R0 ;  /* 0x00000000000702ca */ /* 0x000fe200000e0000 */
[----:B------:R-:W-:Y:S01]  /*20a0*/  VIADD R0, R3, 0x70 ;  /* 0x0000007003007836 */ /* 0x000fe20000000000 */
[----:B------:R-:W-:Y:S02]  /*20b0*/  @P0 SHF.R.U32.HI R4, RZ, 0x10, R5 ;  /* 0x00000010ff040819 */ /* 0x000fe40000011605 */
[----:B------:R-:W-:Y:S02]  /*20c0*/  @P0 R2UR UR8, R2 ;  /* 0x00000000020802ca */ /* 0x000fe400000e0000 */
[----:B------:R-:W-:-:S02]  /*20d0*/  PRMT R0, RZ, 0x654, R0 ;  /* 0x00000654ff007816 */ /* 0x000fc40000000000 */
[----:B------:R-:W-:Y:S02]  /*20e0*/  @P0 R2UR UR4, R4 ;  /* 0x00000000040402ca */ /* 0x000fe400000e0000 */
[----:B------:R1:W-:Y:S03]  /*20f0*/  SYNCS.ARRIVE.TRANS64.RED.A1T0 RZ, [R0+URZ], RZ ;  /* 0x000000ff00ff79a7 */ /* 0x0003e600081004ff */
[----:B------:R-:W-:-:S04]  /*2100*/  @UP1 UMOV UR27, UR7 ;  /* 0x00000007001b1c82 */ /* 0x000fc80008000000 */
[----:B------:R-:W-:-:S04]  /*2110*/  @UP1 UMOV UR37, UR8 ;  /* 0x0000000800251c82 */ /* 0x000fc80008000000 */
[----:B------:R-:W-:Y:S01]  /*2120*/  @UP1 UMOV UR36, UR4 ;  /* 0x0000000400241c82 */ /* 0x000fe20008000000 */
[----:B------:R-:W-:Y:S05]  /*2130*/  BRA.U !UP0, `(.L_x_40) ;  /* 0x0000000108d47547 */ /* 0x000fea000b800000 */
[----:B------:R-:W2:Y:S01]  /*2140*/  LDCU.128 UR12, c[0x0][0xb10] ;  /* 0x00016200ff0c77ac */ /* 0x000ea20008000c00 */
[----:B------:R-:W3:Y:S01]  /*2150*/  LDCU UR26, c[0x0][0xb20] ;  /* 0x00016400ff1a77ac */ /* 0x000ee20008000800 */
[----:B------:R-:W4:Y:S01]  /*2160*/  LDCU UR20, c[0x0][0xb0c] ;  /* 0x00016180ff1477ac */ /* 0x000f220008000800 */
[----:B------:R-:W1:Y:S01]  /*2170*/  LDCU.64 UR10, c[0x0][0xb28] ;  /* 0x00016500ff0a77ac */ /* 0x000e620008000a00 */
[----:B------:R-:W-:Y:S02]  /*2180*/  UISETP.NE.AND UP3, UPT, UR42, 0x1, UPT ;  /* 0x000000012a00788c */ /* 0x000fe4000bf65270 */
[----:B--2---:R-:W-:Y:S02]  /*2190*/  UIMAD.WIDE.U32 UR16, UR38, UR15, URZ ;  /* 0x0000000f261072a5 */ /* 0x004fe4000f8e00ff */
[----:B------:R-:W-:Y:S02]  /*21a0*/  UIMAD.WIDE.U32 UR8, UR39, UR12, URZ ;  /* 0x0000000c270872a5 */ /* 0x000fe4000f8e00ff */
[----:B------:R-:W-:-:S02]  /*21b0*/  UISETP.NE.AND UP0, UPT, UR14, 0x1, UPT ;  /* 0x000000010e00788c */ /* 0x000fc4000bf05270 */
[----:B------:R-:W-:Y:S01]  /*21c0*/  UIMAD.WIDE.U32 UR22, UR27, UR15, URZ ;  /* 0x0000000f1b1672a5 */ /* 0x000fe2000f8e00ff */
[----:B------:R-:W-:Y:S02]  /*21d0*/  UMOV UR16, UR17 ;  /* 0x0000001100107c82 */ /* 0x000fe40008000000 */
[----:B------:R-:W-:Y:S01]  /*21e0*/  UMOV UR8, UR9 ;  /* 0x0000000900087c82 */ /* 0x000fe20008000000 */
[----:B---3--:R-:W-:Y:S02]  /*21f0*/  USHF.R.U32.HI UR16, URZ, UR26, UR16 ;  /* 0x0000001aff107299 */ /* 0x008fe40008011610 */
[----:B----4-:R-:W-:Y:S02]  /*2200*/  UISETP.NE.AND UP2, UPT, UR20, 0x1, UPT ;  /* 0x000000011400788c */ /* 0x010fe4000bf45270 */
[----:B------:R-:W-:Y:S02]  /*2210*/  USHF.R.U32.HI UR8, URZ, UR13, UR8 ;  /* 0x0000000dff087299 */ /* 0x000fe40008011608 */
[----:B------:R-:W-:-:S02]  /*2220*/  USEL UR7, UR38, UR16, !UP0 ;  /* 0x0000001026077287 */ /* 0x000fc4000c000000 */
[----:B------:R-:W-:Y:S02]  /*2230*/  USEL UR8, UR39, UR8, !UP2 ;  /* 0x0000000827087287 */ /* 0x000fe4000d000000 */
[----:B-1----:R-:W-:Y:S01]  /*2240*/  UIMAD.WIDE.U32 UR16, UR7, UR10, URZ ;  /* 0x0000000a071072a5 */ /* 0x002fe2000f8e00ff */
[----:B------:R-:W-:Y:S01]  /*2250*/  UMOV UR4, UR23 ;  /* 0x0000001700047c82 */ /* 0x000fe20008000000 */
[----:B------:R-:W-:Y:S02]  /*2260*/  UIMAD.WIDE.U32 UR18, UR37, UR12, URZ ;  /* 0x0000000c251272a5 */ /* 0x000fe4000f8e00ff */
[----:B------:R-:W-:-:S03]  /*2270*/  UIMAD.WIDE.U32 UR22, UR8, UR10, URZ ;  /* 0x0000000a081672a5 */ /* 0x000fc6000f8e00ff */
[----:B------:R-:W-:Y:S01]  /*2280*/  UMOV UR16, UR17 ;  /* 0x0000001100107c82 */ /* 0x000fe20008000000 */
[----:B------:R-:W-:Y:S02]  /*2290*/  USHF.R.U32.HI UR4, URZ, UR26, UR4 ;  /* 0x0000001aff047299 */ /* 0x000fe40008011604 */
[----:B------:R-:W-:Y:S01]  /*22a0*/  @UP3 USHF.R.U32.HI UR7, URZ, UR11, UR16 ;  /* 0x0000000bff073299 */ /* 0x000fe20008011610 */
[----:B------:R-:W-:Y:S01]  /*22b0*/  UMOV UR18, UR19 ;  /* 0x0000001300127c82 */ /* 0x000fe20008000000 */
[----:B------:R-:W-:Y:S01]  /*22c0*/  UMOV UR22, UR23 ;  /* 0x0000001700167c82 */ /* 0x000fe20008000000 */
[----:B------:R-:W-:Y:S02]  /*22d0*/  USHF.R.U32.HI UR13, URZ, UR13, UR18 ;  /* 0x0000000dff0d7299 */ /* 0x000fe40008011612 */
[----:B------:R-:W-:Y:S02]  /*22e0*/  USEL UR4, UR27, UR4, !UP0 ;  /* 0x000000041b047287 */ /* 0x000fe4000c000000 */
[----:B------:R-:W-:-:S02]  /*22f0*/  @UP3 USHF.R.U32.HI UR8, URZ, UR11, UR22 ;  /* 0x0000000bff083299 */ /* 0x000fc40008011616 */
[----:B------:R-:W-:Y:S02]  /*2300*/  UIMAD UR9, UR42, UR7, URZ ;  /* 0x000000072a0972a4 */ /* 0x000fe4000f8e02ff */
[----:B------:R-:W-:Y:S02]  /*2310*/  USEL UR7, UR37, UR13, !UP2 ;  /* 0x0000000d25077287 */ /* 0x000fe4000d000000 */
[----:B------:R-:W-:Y:S02]  /*2320*/  UIMAD UR12, UR42, UR8, URZ ;  /* 0x000000082a0c72a4 */ /* 0x000fe4000f8e02ff */
[----:B------:R-:W-:Y:S02]  /*2330*/  UISETP.GE.AND UP0, UPT, UR4, UR9, UPT ;  /* 0x000000090400728c */ /* 0x000fe4000bf06270 */
[----:B------:R-:W-:Y:S02]  /*2340*/  UIMAD.WIDE.U32 UR16, UR4, UR10, URZ ;  /* 0x0000000a041072a5 */ /* 0x000fe4000f8e00ff */
[----:B------:R-:W-:-:S02]  /*2350*/  UISETP.GE.OR UP0, UPT, UR7, UR12, UP0 ;  /* 0x0000000c0700728c */ /* 0x000fc40008706670 */
[----:B------:R-:W-:Y:S02]  /*2360*/  UIMAD.WIDE.U32 UR12, UR7, UR10, URZ ;  /* 0x0000000a070c72a5 */ /* 0x000fe4000f8e00ff */
[----:B------:R-:W-:Y:S01]  /*2370*/  UIADD3 UR15, UPT, UPT, -UR4, URZ, URZ ;  /* 0x000000ff040f7290 */ /* 0x000fe2000fffe1ff */
[----:B------:R-:W-:Y:S01]  /*2380*/  UMOV UR10, UR17 ;  /* 0x00000011000a7c82 */ /* 0x000fe20008000000 */
[----:B------:R-:W-:Y:S02]  /*2390*/  UIADD3 UR12, UPT, UPT, -UR7, URZ, URZ ;  /* 0x000000ff070c7290 */ /* 0x000fe4000fffe1ff */
[----:B------:R-:W-:-:S03]  /*23a0*/  USHF.R.U32.HI UR10, URZ, UR11, UR10 ;  /* 0x0000000bff0a7299 */ /* 0x000fc6000801160a */
[----:B------:R-:W-:Y:S01]  /*23b0*/  @!UP0 UMOV UR9, UR13 ;  /* 0x0000000d00098c82 */ /* 0x000fe20008000000 */
[----:B------:R-:W-:Y:S02]  /*23c0*/  UIMAD UR15, UR14, UR15, UR27 ;  /* 0x0000000f0e0f72a4 */ /* 0x000fe4000f8e021b */
[----:B------:R-:W-:Y:S02]  /*23d0*/  USEL UR10, UR4, UR10, !UP3 ;  /* 0x0000000a040a7287 */ /* 0x000fe4000d800000 */
[----:B------:R-:W-:Y:S02]  /*23e0*/  @!UP0 USHF.R.U32.HI UR9, URZ, UR11, UR9 ;  /* 0x0000000bff098299 */ /* 0x000fe40008011609 */
[----:B------:R-:W-:Y:S02]  /*23f0*/  UIADD3 UR11, UPT, UPT, -UR10, URZ, URZ ;  /* 0x000000ff0a0b7290 */ /* 0x000fe4000fffe1ff */
[----:B------:R-:W-:Y:S02]  /*2400*/  @!UP0 USEL UR9, UR7, UR9, !UP3 ;  /* 0x0000000907098287 */ /* 0x000fe4000d800000 */
[----:B------:R-:W-:-:S02]  /*2410*/  UIMAD UR11, UR42, UR11, UR4 ;  /* 0x0000000b2a0b72a4 */ /* 0x000fc4000f8e0204 */
[----:B------:R-:W-:Y:S02]  /*2420*/  @!UP0 UIADD3 UR10, UPT, UPT, UR10, -UR9, URZ ;  /* 0x800000090a0a8290 */ /* 0x000fe4000fffe0ff */
[----:B------:R-:W-:Y:S02]  /*2430*/  @!UP0 UIMAD UR9, UR11, UR8, UR9 ;  /* 0x000000080b0982a4 */ /* 0x000fe4000f8e0209 */
[----:B------:R-:W-:Y:S02]  /*2440*/  @!UP0 UIMAD UR4, UR42, UR10, UR7 ;  /* 0x0000000a2a0482a4 */ /* 0x000fe4000f8e0207 */
[----:B------:R-:W-:Y:S02]  /*2450*/  UIMAD UR8, UR20, UR12, UR37 ;  /* 0x0000000c140872a4 */ /* 0x000fe4000f8e0225 */
[----:B------:R-:W-:Y:S01]  /*2460*/  UIMAD UR27, UR4, UR14, UR15 ;  /* 0x0000000e041b72a4 */ /* 0x000fe2000f8e020f */
[----:B------:R-:W-:Y:S02]  /*2470*/  @!UP0 UMOV UR7, UR9 ;  /* 0x0000000900078c82 */ /* 0x000fe40008000000 */
[----:B------:R-:W-:-:S12]  /*2480*/  UIMAD UR37, UR7, UR20, UR8 ;  /* 0x00000014072572a4 */ /* 0x000fd8000f8e0208 */
.L_x_40:
[----:B------:R-:W2:Y:S02]  /*2490*/  LDCU UR4, c[0x0][0xb30] ;  /* 0x00016600ff0477ac */ /* 0x000ea40008000800 */
[----:B--2---:R-:W-:-:S09]  /*24a0*/  UISETP.NE.AND UP0, UPT, UR4, 0x1, UPT ;  /* 0x000000010400788c */ /* 0x004fd2000bf05270 */
[----:B------:R-:W-:Y:S05]  /*24b0*/  BRA.U UP0, `(.L_x_41) ;  /* 0x0000000100447547 */ /* 0x000fea000b800000 */
[----:B------:R-:W2:Y:S01]  /*24c0*/  LDCU.128 UR12, c[0x0][0xb10] ;  /* 0x00016200ff0c77ac */ /* 0x000ea20008000c00 */
[----:B------:R-:W3:Y:S01]  /*24d0*/  LDCU UR16, c[0x0][0xb0c] ;  /* 0x00016180ff1077ac */ /* 0x000ee20008000800 */
[----:B------:R-:W4:Y:S01]  /*24e0*/  LDCU UR17, c[0x0][0xb20] ;  /* 0x00016400ff1177ac */ /* 0x000f220008000800 */
[----:B--2---:R-:W-:Y:S02]  /*24f0*/  UIMAD.WIDE.U32 UR10, UR37, UR12, URZ ;  /* 0x0000000c250a72a5 */ /* 0x004fe4000f8e00ff */
[----:B------:R-:W-:Y:S02]  /*2500*/  UIMAD.WIDE.U32 UR8, UR27, UR15, URZ ;  /* 0x0000000f1b0872a5 */ /* 0x000fe4000f8e00ff */
[----:B---3--:R-:W-:Y:S02]  /*2510*/  UISETP.NE.AND UP2, UPT, UR16, 0x1, UPT ;  /* 0x000000011000788c */ /* 0x008fe4000bf45270 */
[----:B------:R-:W-:Y:S01]  /*2520*/  UISETP.NE.AND UP0, UPT, UR14, 0x1, UPT ;  /* 0x000000010e00788c */ /* 0x000fe2000bf05270 */
[----:B------:R-:W-:-:S02]  /*2530*/  UMOV UR7, UR11 ;  /* 0x0000000b00077c82 */ /* 0x000fc40008000000 */
[----:B------:R-:W-:Y:S01]  /*2540*/  UMOV UR4, UR9 ;  /* 0x0000000900047c82 */ /* 0x000fe20008000000 */
[----:B------:R-:W-:Y:S02]  /*2550*/  USHF.R.U32.HI UR7, URZ, UR13, UR7 ;  /* 0x0000000dff077299 */ /* 0x000fe40008011607 */
[----:B----4-:R-:W-:Y:S02]  /*2560*/  USHF.R.U32.HI UR4, URZ, UR17, UR4 ;  /* 0x00000011ff047299 */ /* 0x010fe40008011604 */
[----:B------:R-:W-:Y:S02]  /*2570*/  USEL UR7, UR37, UR7, !UP2 ;  /* 0x0000000725077287 */ /* 0x000fe4000d000000 */
[----:B------:R-:W-:-:S04]  /*2580*/  USEL UR4, UR27, UR4, !UP0 ;  /* 0x000000041b047287 */ /* 0x000fc8000c000000 */
[----:B------:R-:W-:Y:S02]  /*2590*/  UIADD3 UR8, UPT, UPT, UR7, -UR4, URZ ;  /* 0x8000000407087290 */ /* 0x000fe4000fffe0ff */
[----:B------:R-:W-:Y:S02]  /*25a0*/  UIADD3 UR4, UPT, UPT, -UR7, UR4, URZ ;  /* 0x0000000407047290 */ /* 0x000fe4000fffe1ff */
[----:B------:R-:W-:Y:S02]  /*25b0*/  UIMAD UR27, UR8, UR14, UR27 ;  /* 0x0000000e081b72a4 */ /* 0x000fe4000f8e021b */
[----:B------:R-:W-:-:S12]  /*25c0*/  UIMAD UR37, UR4, UR16, UR37 ;  /* 0x00000010042572a4 */ /* 0x000fd8000f8e0225 */
.L_x_41:
[----:B------:R-:W-:Y:S01]  /*25d0*/  VIADD R11, R11, 0x1 ;  /* 0x000000010b0b7836 */ /* 0x000fe20000000000 */
[----:B------:R-:W-:Y:S01]  /*25e0*/  R2UR UR4, R76 ;  /* 0x000000004c0472ca */ /* 0x000fe200000e0000 */
[----:B------:R-:W-:Y:S01]  /*25f0*/  UIADD3 UR26, UPT, UPT, UR27, UR63, URZ ;  /* 0x0000003f1b1a7290 */ /* 0x000fe2000fffe0ff */
[----:B------:R-:W-:Y:S02]  /*2600*/  PLOP3.LUT P1, PT, PT, PT, PT, 0x80, 0x8 ;  /* 0x000000000008781c */ /* 0x000fe40003f2f070 */
[----:B------:R-:W-:-:S04]  /*2610*/  ISETP.NE.AND P0, PT, R11, 0x2, PT ;  /* 0x000000020b00780c */ /* 0x000fc80003f05270 */
[----:B-1----:R-:W-:Y:S02]  /*2620*/  SEL R0, RZ, 0x1, P0 ;  /* 0x00000001ff007807 */ /* 0x002fe40000000000 */
[----:B------:R-:W-:Y:S02]  /*2630*/  SEL R11, R11, RZ, P0 ;  /* 0x000000ff0b0b7207 */ /* 0x000fe40000000000 */
[----:B------:R-:W-:Y:S01]  /*2640*/  LOP3.LUT R10, R10, R0, RZ, 0x3c, !PT ;  /* 0x000000000a0a7212 */ /* 0x000fe200078e3cff */
[----:B------:R-:W-:Y:S01]  /*2650*/  UIADD3 UR20, UPT, UPT, UR37, UR4, URZ ;  /* 0x0000000425147290 */ /* 0x000fe2000fffe0ff */
[----:B------:R-:W-:Y:S11]  /*2660*/  BRA.U UP1, `(.L_x_42) ;  /* 0xfffffff101407547 */ /* 0x000ff6000b83ffff */
[----:B------:R-:W-:Y:S01]  /*2670*/  UIADD3 UR6, UPT, UPT, UR6, 0x18, URZ ;  /* 0x0000001806067890 */ /* 0x000fe2000fffe0ff */
[----:B------:R-:W-:-:S03]  /*2680*/  SHF.L.U32 R2, R12, 0x1f, RZ ;  /* 0x0000001f0c027819 */ /* 0x000fc600000006ff */
[----:B------:R-:W-:-:S09]  /*2690*/  ULEA UR4, UR5, UR6, 0x3 ;  /* 0x0000000605047291 */ /* 0x000fd2000f8e18ff */
[----:B------:R-:W1:Y:S02]  /*26a0*/  SYNCS.PHASECHK.TRANS64.TRYWAIT P0, [UR4], R2 ;  /* 0x00000002ff0075a7 */ /* 0x000e640008001104 */
[----:B-1----:R-:W-:Y:S05]  /*26b0*/  @!P0 BRA `(.L_x_43) ;  /* 0x0000005000888947 */ /* 0x002fea0003800000 */
.L_x_116:
[----:B------:R-:W-:-:S04]  /*26c0*/  UIADD3 UR4, UPT, UPT, UR5, 0x1, URZ ;  /* 0x0000000105047890 */ /* 0x000fc8000fffe0ff */
[----:B------:R-:W-:-:S04]  /*26d0*/  UISETP.NE.AND UP0, UPT, UR4, 0x3, UPT ;  /* 0x000000030400788c */ /* 0x000fc8000bf05270 */
[----:B------:R-:W-:Y:S02]  /*26e0*/  USEL UR7, URZ, 0x1, UP0 ;  /* 0x00000001ff077887 */ /* 0x000fe40008000000 */
[----:B------:R-:W-:-:S04]  /*26f0*/  USEL UR4, UR4, URZ, UP0 ;  /* 0x000000ff04047287 */ /* 0x000fc80008000000 */
[----:B------:R-:W-:Y:S01]  /*2700*/  ULEA UR5, UR4, UR6, 0x3 ;  /* 0x0000000604057291 */ /* 0x000fe2000f8e18ff */
[----:B------:R-:W-:-:S04]  /*2710*/  LOP3.LUT R12, R12, UR7, RZ, 0x3c, !PT ;  /* 0x000000070c0c7c12 */ /* 0x000fc8000f8e3cff */
[----:B-1----:R-:W-:-:S04]  /*2720*/  SHF.L.U32 R2, R12, 0x1f, RZ ;  /* 0x0000001f0c027819 */ /* 0x002fc800000006ff */
[----:B------:R-:W1:Y:S02]  /*2730*/  SYNCS.PHASECHK.TRANS64.TRYWAIT P0, [UR5], R2 ;  /* 0x00000002ff0075a7 */ /* 0x000e640008001105 */
[----:B-1----:R-:W-:Y:S05]  /*2740*/  @!P0 BRA `(.L_x_44) ;  /* 0x00000050007c8947 */ /* 0x002fea0003800000 */
.L_x_118:
[----:B------:R-:W-:-:S04]  /*2750*/  UIADD3 UR4, UPT, UPT, UR4, 0x1, URZ ;  /* 0x0000000104047890 */ /* 0x000fc8000fffe0ff */
[----:B------:R-:W-:-:S04]  /*2760*/  UISETP.NE.AND UP0, UPT, UR4, 0x3, UPT ;  /* 0x000000030400788c */ /* 0x000fc8000bf05270 */
[----:B------:R-:W-:Y:S02]  /*2770*/  USEL UR5, URZ, 0x1, UP0 ;  /* 0x00000001ff057887 */ /* 0x000fe40008000000 */
[----:B------:R-:W-:-:S04]  /*2780*/  USEL UR4, UR4, URZ, UP0 ;  /* 0x000000ff04047287 */ /* 0x000fc80008000000 */
[----:B------:R-:W-:Y:S01]  /*2790*/  ULEA UR4, UR4, UR6, 0x3 ;  /* 0x0000000604047291 */ /* 0x000fe2000f8e18ff */
[----:B-1----:R-:W-:-:S04]  /*27a0*/  LOP3.LUT R2, R12, UR5, RZ, 0x3c, !PT ;  /* 0x000000050c027c12 */ /* 0x002fc8000f8e3cff */
[----:B------:R-:W-:Y:S01]  /*27b0*/  SHF.L.U32 R2, R2, 0x1f, RZ ;  /* 0x0000001f02027819 */ /* 0x000fe200000006ff */
[----:B------:R-:W-:-:S07]  /*27c0*/  IMAD.U32 R0, RZ, RZ, UR4 ;  /* 0x00000004ff007e24 */ /* 0x000fce000f8e00ff */
.L_x_45:
[----:B-1----:R1:W2:Y:S02]  /*27d0*/  SYNCS.PHASECHK.TRANS64.TRYWAIT P0, [R0+URZ], R2 ;  /* 0x00000002000075a7 */ /* 0x0022a400080011ff */
[----:B--2---:R-:W-:Y:S05]  /*27e0*/  @!P0 NANOSLEEP.SYNCS 0x989680 ;  /* 0x009896800000895d */ /* 0x004fea0003900000 */
[----:B------:R-:W2:Y:S02]  /*27f0*/  @!P0 SYNCS.PHASECHK.TRANS64 P0, [R0+URZ], R2 ;  /* 0x00000002000085a7 */ /* 0x000ea400080010ff */
[----:B--2---:R-:W-:Y:S05]  /*2800*/  @P0 EXIT ;  /* 0x000000000000094d */ /* 0x004fea0003800000 */
[----:B------:R-:W-:Y:S05]  /*2810*/  BRA `(.L_x_45) ;  /* 0xfffffffc00ec7947 */ /* 0x000fea000383ffff */
.L_x_22:
[----:B------:R-:W-:-:S04]  /*2820*/  UISETP.NE.AND UP0, UPT, UR45, URZ, UPT ;  /* 0x000000ff2d00728c */ /* 0x000fc8000bf05270 */
[----:B------:R-:W-:-:S09]  /*2830*/  UISETP.NE.OR UP0, UPT, UR18, 0x1, UP0 ;  /* 0x000000011200788c */ /* 0x000fd20008705670 */
[----:B------:R-:W-:Y:S05]  /*2840*/  BRA.U UP0, `(.L_x_46) ;  /* 0x0000000500487547 */ /* 0x000fea000b800000 */
[----:B------:R-:W-:Y:S01]  /*2850*/  ISETP.GE.U32.AND P2, PT, R0, 0x2, PT ;  /* 0x000000020000780c */ /* 0x000fe20003f46070 */
[----:B------:R-:W-:Y:S01]  /*2860*/  IMAD.MOV.U32 R12, RZ, RZ, 0x1 ;  /* 0x00000001ff0c7424 */ /* 0x000fe200078e00ff */
[----:B------:R-:W-:Y:S02]  /*2870*/  CS2R R10, SRZ ;  /* 0x00000000000a7805 */ /* 0x000fe4000001ff00 */
[----:B------:R-:W-:Y:S01]  /*2880*/  CS2R R8, SRZ ;  /* 0x0000000000087805 */ /* 0x000fe2000001ff00 */
[----:B------:R-:W-:Y:S01]  /*2890*/  UMOV UR6, 0x400 ;  /* 0x0000040000067882 */ /* 0x000fe20000000000 */
[----:B------:R-:W-:Y:S01]  /*28a0*/  UMOV UR5, URZ ;  /* 0x000000ff00057c82 */ /* 0x000fe20008000000 */
[----:B------:R-:W-:-:S12]  /*28b0*/  ULEA UR6, UR45, UR6, 0x18 ;  /* 0x000000062d067291 */ /* 0x000fd8000f8ec0ff */
.L_x_50:
[----:B------:R-:W-:Y:S02]  /*28c0*/  LEA R2, R8, UR6, 0x3 ;  /* 0x0000000608027c11 */ /* 0x000fe4000f8e18ff */
[----:B------:R-:W-:-:S03]  /*28d0*/  SHF.L.U32 R4, R9, 0x1f, RZ ;  /* 0x0000001f09047819 */ /* 0x000fc600000006ff */
[----:B------:R-:W-:Y:S01]  /*28e0*/  VIADD R5, R2, 0xd0 ;  /* 0x000000d002057836 */ /* 0x000fe20000000000 */
[----:B------:R-:W2:Y:S02]  /*28f0*/  SYNCS.PHASECHK.TRANS64.TRYWAIT P0, [R2+URZ+0xc0], R4 ;  /* 0x0000c004020075a7 */ /* 0x000ea400080011ff */
[----:B--2---:R-:W-:Y:S05]  /*2900*/  @!P0 BRA `(.L_x_47) ;  /* 0x0000005000248947 */ /* 0x004fea0003800000 */
.L_x_119:
[----:B------:R-:W-:Y:S01]  /*2910*/  ULEA UR4, UR5, UR6, 0x3 ;  /* 0x0000000605047291 */ /* 0x000fe2000f8e18ff */
[----:B--2---:R-:W-:Y:S01]  /*2920*/  PRMT R2, RZ, 0x654, R5 ;  /* 0x00000654ff027816 */ /* 0x004fe20000000005 */
[----:B------:R-:W-:Y:S01]  /*2930*/  @!P2 IMAD.MOV.U32 R4, RZ, RZ, 0x10 ;  /* 0x00000010ff04a424 */ /* 0x000fe200078e00ff */
[----:B------:R-:W-:Y:S01]  /*2940*/  SHF.L.U32 R5, R12, 0x1f, RZ ;  /* 0x0000001f0c057819 */ /* 0x000fe200000006ff */
[----:B------:R-:W-:Y:S01]  /*2950*/  UIADD3 UR7, UPT, UPT, UR4, 0x60, URZ ;  /* 0x0000006004077890 */ /* 0x000fe2000fffe0ff */
[----:B------:R2:W-:Y:S05]  /*2960*/  SYNCS.ARRIVE.TRANS64.RED.A1T0 RZ, [R2+URZ], RZ ;  /* 0x000000ff02ff79a7 */ /* 0x0005ea00081004ff */
[----:B------:R-:W-:Y:S01]  /*2970*/  IMAD.U32 R6, RZ, RZ, UR7 ;  /* 0x00000007ff067e24 */ /* 0x000fe2000f8e00ff */
[----:B------:R-:W3:Y:S04]  /*2980*/  SYNCS.PHASECHK.TRANS64.TRYWAIT P0, [UR4+0x70], R5 ;  /* 0x00007005ff0075a7 */ /* 0x000ee80008001104 */
[----:B------:R-:W-:Y:S01]  /*2990*/  PRMT R6, R0, 0x654, R6 ;  /* 0x0000065400067816 */ /* 0x000fe20000000006 */
[----:B--23--:R-:W-:Y:S06]  /*29a0*/  @!P0 BRA `(.L_x_48) ;  /* 0x0000005000108947 */ /* 0x00cfec0003800000 */
.L_x_121:
[----:B------:R-:W-:Y:S01]  /*29b0*/  ULEA UR8, UR5, UR6, 0x4 ;  /* 0x0000000605087291 */ /* 0x000fe2000f8e20ff */
[----:B------:R-:W-:Y:S01]  /*29c0*/  SEL R3, R6, R3, !P2 ;  /* 0x0000000306037207 */ /* 0x000fe20005000000 */
[----:B------:R-:W-:Y:S01]  /*29d0*/  UIADD3 UR9, UPT, UPT, UR4, 0x60, URZ ;  /* 0x0000006004097890 */ /* 0x000fe2000fffe0ff */
[----:B--2---:R-:W-:Y:S01]  /*29e0*/  LEA R2, R11, UR6, 0x3 ;  /* 0x000000060b027c11 */ /* 0x004fe2000f8e18ff */
[----:B------:R-:W-:Y:S01]  /*29f0*/  UIADD3 UR8, UPT, UPT, UR8, 0xf0, URZ ;  /* 0x000000f008087890 */ /* 0x000fe2000fffe0ff */
[----:B------:R2:W-:Y:S01]  /*2a00*/  @!P2 SYNCS.ARRIVE.TRANS64.RED RZ, [R3+URZ], R4 ;  /* 0x0000000403ffa9a7 */ /* 0x0005e200080004ff */
[----:B------:R-:W-:Y:S01]  /*2a10*/  UIADD3 UR4, UPT, UPT, UR5, 0x1, URZ ;  /* 0x0000000105047890 */ /* 0x000fe2000fffe0ff */
[----:B------:R-:W-:-:S03]  /*2a20*/  VIADD R8, R8, 0x1 ;  /* 0x0000000108087836 */ /* 0x000fc60000000000 */
[----:B------:R-:W-:Y:S02]  /*2a30*/  UISETP.NE.AND UP0, UPT, UR4, 0x2, UPT ;  /* 0x000000020400788c */ /* 0x000fe4000bf05270 */
[----:B------:R-:W-:Y:S01]  /*2a40*/  ISETP.NE.AND P0, PT, R8, 0x2, PT ;  /* 0x000000020800780c */ /* 0x000fe20003f05270 */
[----:B------:R-:W-:Y:S06]  /*2a50*/  UGETNEXTWORKID.BROADCAST [UR8], [UR9] ;  /* 0x00000000080073ca */ /* 0x000fec0008000100 */
[----:B------:R-:W-:Y:S02]  /*2a60*/  USEL UR7, URZ, 0x1, UP0 ;  /* 0x00000001ff077887 */ /* 0x000fe40008000000 */
[----:B------:R-:W-:-:S04]  /*2a70*/  USEL UR5, UR4, URZ, UP0 ;  /* 0x000000ff04057287 */ /* 0x000fc80008000000 */
[----:B------:R-:W-:Y:S02]  /*2a80*/  LOP3.LUT R12, R12, UR7, RZ, 0x3c, !PT ;  /* 0x000000070c0c7c12 */ /* 0x000fe4000f8e3cff */
[----:B--2---:R-:W-:-:S04]  /*2a90*/  SHF.L.U32 R4, R10, 0x1f, RZ ;  /* 0x0000001f0a047819 */ /* 0x004fc800000006ff */
[----:B------:R-:W2:Y:S02]  /*2aa0*/  SYNCS.PHASECHK.TRANS64.TRYWAIT P1, [R2+URZ+0x60], R4 ;  /* 0x00006004020075a7 */ /* 0x000ea400080211ff */
[----:B--2---:R-:W-:Y:S05]  /*2ab0*/  @!P1 BRA `(.L_x_49) ;  /* 0x0000004c00e49947 */ /* 0x004fea0003800000 */
.L_x_122:
[C---:B--2---:R-:W-:Y:S01]  /*2ac0*/  LEA R4, R11.reuse, UR6, 0x4 ;  /* 0x000000060b047c11 */ /* 0x044fe2000f8e20ff */
[----:B------:R-:W-:Y:S01]  /*2ad0*/  VIADD R2, R2, 0x70 ;  /* 0x0000007002027836 */ /* 0x000fe20000000000 */
[----:B------:R-:W-:Y:S01]  /*2ae0*/  SEL R8, R8, RZ, P0 ;  /* 0x000000ff08087207 */ /* 0x000fe20000000000 */
[----:B------:R-:W-:-:S03]  /*2af0*/  VIADD R11, R11, 0x1 ;  /* 0x000000010b0b7836 */ /* 0x000fc60000000000 */
[----:B------:R-:W2:Y:S01]  /*2b00*/  LDS.128 R4, [R4+0xf0] ;  /* 0x0000f00004047984 */ /* 0x000ea20000000c00 */
[----:B------:R-:W-:Y:S02]  /*2b10*/  PRMT R2, RZ, 0x654, R2 ;  /* 0x00000654ff027816 */ /* 0x000fe40000000002 */
[C---:B------:R-:W-:Y:S01]  /*2b20*/  ISETP.NE.AND P1, PT, R11.reuse, 0x2, PT ;  /* 0x000000020b00780c */ /* 0x040fe20003f25270 */
[----:B------:R-:W-:Y:S01]  /*2b30*/  @!PT LDS RZ, [RZ] ;  /* 0x00000000fffff984 */ /* 0x000fe20000000800 */
[----:B------:R-:W-:Y:S01]  /*2b40*/  @!PT LDS RZ, [RZ] ;  /* 0x00000000fffff984 */ /* 0x000fe20000000800 */
[----:B------:R-:W-:Y:S01]  /*2b50*/  @!PT LDS RZ, [RZ] ;  /* 0x00000000fffff984 */ /* 0x000fe20000000800 */
[----:B------:R-:W-:Y:S01]  /*2b60*/  @!PT LDS RZ, [RZ] ;  /* 0x00000000fffff984 */ /* 0x000fe20000000800 */
[----:B------:R3:W-:Y:S06]  /*2b70*/  MEMBAR.ALL.CTA ;  /* 0x0000000000007992 */ /* 0x0007ec0000008000 */
[----:B---3--:R-:W3:Y:S01]  /*2b80*/  FENCE.VIEW.ASYNC.S ;  /* 0x00000000000073c6 */ /* 0x008ee20000000000 */
[----:B------:R-:W-:Y:S01]  /*2b90*/  SEL R11, R11, RZ, P1 ;  /* 0x000000ff0b0b7207 */ /* 0x000fe20000800000 */
[----:B---3--:R3:W-:Y:S01]  /*2ba0*/  SYNCS.ARRIVE.TRANS64.RED.A1T0 RZ, [R2+URZ], RZ ;  /* 0x000000ff02ff79a7 */ /* 0x0087e200081004ff */
[----:B--2---:R-:W-:-:S02]  /*2bb0*/  LOP3.LUT P3, RZ, R6, 0x1, RZ, 0xc0, !PT ;  /* 0x0000000106ff7812 */ /* 0x004fc4000786c0ff */
[----:B------:R-:W-:-:S04]  /*2bc0*/  SEL R4, RZ, 0x1, P1 ;  /* 0x00000001ff047807 */ /* 0x000fc80000800000 */
[----:B------:R-:W-:Y:S02]  /*2bd0*/  LOP3.LUT R10, R10, R4, RZ, 0x3c, !PT ;  /* 0x000000040a0a7212 */ /* 0x000fe400078e3cff */
[----:B---3--:R-:W-:-:S04]  /*2be0*/  SEL R2, RZ, 0x1, P0 ;  /* 0x00000001ff027807 */ /* 0x008fc80000000000 */
[----:B------:R-:W-:Y:S01]  /*2bf0*/  LOP3.LUT R9, R9, R2, RZ, 0x3c, !PT ;  /* 0x0000000209097212 */ /* 0x000fe200078e3cff */
[----:B------:R-:W-:Y:S06]  /*2c00*/  @P3 BRA `(.L_x_50) ;  /* 0xfffffffc002c3947 */ /* 0x000fec000383ffff */
[----:B------:R-:W-:Y:S01]  /*2c10*/  ULEA UR4, UR5, UR6, 0x3 ;  /* 0x0000000605047291 */ /* 0x000fe2000f8e18ff */
[----:B------:R-:W-:-:S08]  /*2c20*/  SHF.L.U32 R2, R12, 0x1f, RZ ;  /* 0x0000001f0c027819 */ /* 0x000fd000000006ff */
[----:B------:R-:W2:Y:S02]  /*2c30*/  SYNCS.PHASECHK.TRANS64 P0, [UR4+0x70], R2 ;  /* 0x00007002ff0075a7 */ /* 0x000ea40008001004 */
[----:B--2---:R-:W-:Y:S05]  /*2c40*/  @P0 BRA `(.L_x_51) ;  /* 0x0000000000080947 */ /* 0x004fea0003800000 */
[----:B------:R-:W2:Y:S02]  /*2c50*/  SYNCS.PHASECHK.TRANS64.TRYWAIT P0, [UR4+0x70], R2 ;  /* 0x00007002ff0075a7 */ /* 0x000ea40008001104 */
[----:B--2---:R-:W-:Y:S05]  /*2c60*/  @!P0 BRA `(.L_x_52) ;  /* 0x0000004c008c8947 */ /* 0x004fea0003800000 */
.L_x_51:
[----:B------:R-:W-:-:S04]  /*2c70*/  UIADD3 UR7, UPT, UPT, UR5, 0x1, URZ ;  /* 0x0000000105077890 */ /* 0x000fc8000fffe0ff */
[----:B------:R-:W-:-:S04]  /*2c80*/  UISETP.NE.AND UP0, UPT, UR7, 0x2, UPT ;  /* 0x000000020700788c */ /* 0x000fc8000bf05270 */
[----:B------:R-:W-:Y:S02]  /*2c90*/  USEL UR8, URZ, 0x1, UP0 ;  /* 0x00000001ff087887 */ /* 0x000fe40008000000 */
[----:B------:R-:W-:-:S04]  /*2ca0*/  USEL UR7, UR7, URZ, UP0 ;  /* 0x000000ff07077287 */ /* 0x000fc80008000000 */
[----:B------:R-:W-:Y:S01]  /*2cb0*/  ULEA UR7, UR7, UR6, 0x3 ;  /* 0x0000000607077291 */ /* 0x000fe2000f8e18ff */
[----:B--2---:R-:W-:-:S04]  /*2cc0*/  LOP3.LUT R2, R12, UR8, RZ, 0x3c, !PT ;  /* 0x000000080c027c12 */ /* 0x004fc8000f8e3cff */
[----:B------:R-:W-:-:S04]  /*2cd0*/  SHF.L.U32 R0, R2, 0x1f, RZ ;  /* 0x0000001f02007819 */ /* 0x000fc800000006ff */
[----:B------:R-:W2:Y:S02]  /*2ce0*/  SYNCS.PHASECHK.TRANS64 P0, [UR7+0x70], R0 ;  /* 0x00007000ff0075a7 */ /* 0x000ea40008001007 */
[----:B-12---:R-:W-:Y:S05]  /*2cf0*/  @P0 EXIT ;  /* 0x000000000000094d */ /* 0x006fea0003800000 */
[----:B------:R-:W-:Y:S02]  /*2d00*/  SHF.L.U32 R2, R2, 0x1f, RZ ;  /* 0x0000001f02027819 */ /* 0x000fe400000006ff */
[----:B------:R-:W-:-:S07]  /*2d10*/  MOV R0, UR7 ;  /* 0x0000000700007c02 */ /* 0x000fce0008000f00 */
.L_x_53:
[----:B-1----:R1:W2:Y:S02]  /*2d20*/  SYNCS.PHASECHK.TRANS64.TRYWAIT P0, [R0+URZ+0x70], R2 ;  /* 0x00007002000075a7 */ /* 0x0022a400080011ff */
[----:B--2---:R-:W-:Y:S05]  /*2d30*/  @!P0 NANOSLEEP.SYNCS 0x989680 ;  /* 0x009896800000895d */ /* 0x004fea0003900000 */
[----:B------:R-:W2:Y:S02]  /*2d40*/  @!P0 SYNCS.PHASECHK.TRANS64 P0, [R0+URZ+0x70], R2 ;  /* 0x00007002000085a7 */ /* 0x000ea400080010ff */
[----:B--2---:R-:W-:Y:S05]  /*2d50*/  @P0 EXIT ;  /* 0x000000000000094d */ /* 0x004fea0003800000 */
[----:B------:R-:W-:Y:S05]  /*2d60*/  BRA `(.L_x_53) ;  /* 0xfffffffc00ec7947 */ /* 0x000fea000383ffff */
.L_x_46:
[----:B------:R-:W-:Y:S05]  /*2d70*/  BRA.U UP4, `(.L_x_54) ;  /* 0x0000000d049c7547 */ /* 0x000fea000b800000 */
[----:B------:R-:W-:Y:S01]  /*2d80*/  UMOV UR4, 0x40 ;  /* 0x0000004000047882 */ /* 0x000fe20000000000 */
[----:B------:R-:W-:Y:S01]  /*2d90*/  NOP ;  /* 0x0000000000007918 */ /* 0x000fe20000000000 */
[----:B------:R-:W-:Y:S01]  /*2da0*/  ULEA UR5, UR45, UR4, 0x18 ;  /* 0x000000042d057291 */ /* 0x000fe2000f8ec0ff */
[----:B------:R-:W-:Y:S02]  /*2db0*/  UMOV UR6, 0x400 ;  /* 0x0000040000067882 */ /* 0x000fe40000000000 */
[----:B------:R-:W-:-:S06]  /*2dc0*/  ULEA UR6, UR45, UR6, 0x18 ;  /* 0x000000062d067291 */ /* 0x000fcc000f8ec0ff */
[----:B------:R-:W2:Y:S02]  /*2dd0*/  LDS.U8 R0, [UR5+0x1c] ;  /* 0x00001c05ff007984 */ /* 0x000ea40008000000 */
[----:B--2---:R-:W-:-:S13]  /*2de0*/  ISETP.NE.AND P0, PT, R0, RZ, PT ;  /* 0x000000ff0000720c */ /* 0x004fda0003f05270 */
[----:B------:R-:W-:Y:S05]  /*2df0*/  @P0 BRA `(.L_x_55) ;  /* 0x0000000000580947 */ /* 0x000fea0003800000 */
[----:B------:R-:W-:-:S13]  /*2e00*/  ELECT P0, URZ, PT ;  /* 0x0000000000ff782f */ /* 0x000fda0003800000 */
[----:B------:R-:W-:Y:S05]  /*2e10*/  @!P0 BRA `(.L_x_56) ;  /* 0x0000000000608947 */ /* 0x000fea0003800000 */
[----:B------:R-:W-:Y:S01]  /*2e20*/  UMOV UR4, 0x10 ;  /* 0x0000001000047882 */ /* 0x000fe20000000000 */
[----:B------:R-:W-:Y:S01]  /*2e30*/  HFMA2 R0, -RZ, RZ, 0, 5.9604644775390625e-08 ;  /* 0x00000001ff007431 */ /* 0x000fe200000001ff */
[----:B------:R-:W-:-:S03]  /*2e40*/  MOV R3, 0xffff ;  /* 0x0000ffff00037802 */ /* 0x000fc60000000f00 */
[----:B------:R-:W-:Y:S04]  /*2e50*/  DEPBAR.LE SB2, 0x36 ;  /* 0x0000ad800000791a */ /* 0x000fe80000000000 */
[----:B------:R-:W2:Y:S02]  /*2e60*/  UTCATOMSWS.FIND_AND_SET.ALIGN UP0, UR4, UR4 ;  /* 0x00000004000475e3 */ /* 0x000ea40008000800 */
[----:B--2---:R-:W-:Y:S01]  /*2e70*/  MOV R4, UR4 ;  /* 0x0000000400047c02 */ /* 0x004fe20008000f00 */
[----:B------:R-:W-:Y:S06]  /*2e80*/  BRA.U UP0, `(.L_x_57) ;  /* 0x0000000100187547 */ /* 0x000fec000b800000 */
.L_x_58:
[----:B------:R-:W-:Y:S05]  /*2e90*/  NANOSLEEP 0x64 ;  /* 0x000000640000795d */ /* 0x000fea0003800000 */
[----:B------:R-:W-:-:S05]  /*2ea0*/  UMOV UR4, 0x10 ;  /* 0x0000001000047882 */ /* 0x000fca0000000000 */
[----:B------:R-:W-:Y:S04]  /*2eb0*/  DEPBAR.LE SB2, 0x36 ;  /* 0x0000ad800000791a */ /* 0x000fe80000000000 */
[----:B------:R-:W2:Y:S02]  /*2ec0*/  UTCATOMSWS.FIND_AND_SET.ALIGN UP0, UR4, UR4 ;  /* 0x00000004000475e3 */ /* 0x000ea40008000800 */
[----:B--2---:R-:W-:Y:S01]  /*2ed0*/  MOV R4, UR4 ;  /* 0x0000000400047c02 */ /* 0x004fe20008000f00 */
[----:B------:R-:W-:Y:S05]  /*2ee0*/  BRA.U !UP0, `(.L_x_58) ;  /* 0xfffffffd08e87547 */ /* 0x000fea000b83ffff */
.L_x_57:
[-C--:B------:R-:W-:Y:S02]  /*2ef0*/  SHF.L.U32 R3, R3, R4.reuse, RZ ;  /* 0x0000000403037219 */ /* 0x080fe400000006ff */
[----:B------:R-:W-:Y:S01]  /*2f00*/  SHF.L.U32 R0, R0, R4, RZ ;  /* 0x0000000400007219 */ /* 0x000fe200000006ff */
[----:B------:R-:W-:Y:S02]  /*2f10*/  IMAD.SHL.U32 R4, R4, 0x20, RZ ;  /* 0x0000002004047824 */ /* 0x000fe400078e00ff */
[----:B------:R2:W-:Y:S04]  /*2f20*/  ATOMS.OR RZ, [UR5+0x14], R3 ;  /* 0x00001403ffff798c */ /* 0x0005e8000b000005 */
[----:B------:R2:W-:Y:S04]  /*2f30*/  ATOMS.OR RZ, [UR5+0x18], R0 ;  /* 0x00001800ffff798c */ /* 0x0005e8000b000005 */
[----:B------:R2:W-:Y:S01]  /*2f40*/  STS [UR6+0x110], R4 ;  /* 0x00011004ff007988 */ /* 0x0005e20008000806 */
[----:B------:R-:W-:Y:S05]  /*2f50*/  BRA `(.L_x_56) ;  /* 0x0000000000107947 */ /* 0x000fea0003800000 */
.L_x_55:
[----:B------:R-:W-:Y:S02]  /*2f60*/  MOV R0, 0xffffffff ;  /* 0xffffffff00007802 */ /* 0x000fe40000000f00 */
[----:B------:R-:W-:-:S03]  /*2f70*/  MOV R4, 0x2fa0 ;  /* 0x00002fa000047802 */ /* 0x000fc60000000f00 */
[----:B------:R2:W-:Y:S04]  /*2f80*/  STS [UR6+0x110], R0 ;  /* 0x00011000ff007988 */ /* 0x0005e80008000806 */
[----:B-12--5:R-:W-:Y:S05]  /*2f90*/  CALL.REL.NOINC `($__internal_1_$__cuda_sm10x_tcgen05_guardrail_trap_phase_invalid_during_alloc) ;  /* 0x00000050004c7944 */ /* 0x026fea0003c00000 */
.L_x_56:
[----:B------:R-:W-:Y:S05]  /*2fa0*/  WARPSYNC.ALL ;  /* 0x0000000000007948 */ /* 0x000fea0003800000 */
[----:B------:R-:W3:Y:S01]  /*2fb0*/  S2UR UR4, SR_CgaCtaId ;  /* 0x00000000000479c3 */ /* 0x000ee20000008800 */
[----:B------:R-:W-:Y:S01]  /*2fc0*/  UMOV UR17, 0x400 ;  /* 0x0000040000117882 */ /* 0x000fe20000000000 */
[----:B------:R-:W-:-:S06]  /*2fd0*/  NOP ;  /* 0x0000000000007918 */ /* 0x000fcc0000000000 */
[----:B------:R-:W-:Y:S06]  /*2fe0*/  BAR.ARV 0x6, 0xa0 ;  /* 0x0182800000007b1d */ /* 0x000fec0000002000 */
[----:B------:R-:W4:Y:S01]  /*2ff0*/  LDCU UR5, c[0x0][0x38c] ;  /* 0x00007180ff0577ac */ /* 0x000f220008000800 */
[----:B------:R-:W-:Y:S01]  /*3000*/  LOP3.LUT R2, R2, 0xffff, RZ, 0xc0, !PT ;  /* 0x0000ffff02027812 */ /* 0x000fe200078ec0ff */
[----:B------:R-:W-:Y:S01]  /*3010*/  IMAD.MOV.U32 R11, RZ, RZ, 0x1 ;  /* 0x00000001ff0b7424 */ /* 0x000fe200078e00ff */
[----:B------:R-:W-:Y:S01]  /*3020*/  CS2R R8, SRZ ;  /* 0x0000000000087805 */ /* 0x000fe2000001ff00 */
[----:B------:R-:W1:Y:S01]  /*3030*/  LDCU UR8, c[0x0][0x38c] ;  /* 0x00007180ff0877ac */ /* 0x000e620008000800 */
[----:B------:R-:W-:Y:S01]  /*3040*/  R2UR UR19, R2 ;  /* 0x00000000021372ca */ /* 0x000fe200000e0000 */
[----:B------:R-:W-:Y:S01]  /*3050*/  IMAD.MOV.U32 R10, RZ, RZ, RZ ;  /* 0x000000ffff0a7224 */ /* 0x000fe200078e00ff */
[----:B------:R-:W-:Y:S01]  /*3060*/  UMOV UR22, URZ ;  /* 0x000000ff00167c82 */ /* 0x000fe20008000000 */
[----:B------:R-:W-:Y:S01]  /*3070*/  UMOV UR14, URZ ;  /* 0x000000ff000e7c82 */ /* 0x000fe20008000000 */
[----:B---3--:R-:W-:Y:S01]  /*3080*/  ULEA UR17, UR4, UR17, 0x18 ;  /* 0x0000001104117291 */ /* 0x008fe2000f8ec0ff */
[----:B------:R-:W-:Y:S01]  /*3090*/  UMOV UR26, 0x0 ;  /* 0x00000000001a7882 */ /* 0x000fe20000000000 */
[----:B------:R-:W-:-:S02]  /*30a0*/  UMOV UR27, 0x42004a0 ;  /* 0x042004a0001b7882 */ /* 0x000fc40000000000 */
[----:B------:R-:W-:Y:S02]  /*30b0*/  UIADD3 UR6, UPT, UPT, UR17, 0x4400, URZ ;  /* 0x0000440011067890 */ /* 0x000fe4000fffe0ff */
[----:B------:R-:W-:Y:S02]  /*30c0*/  UIADD3 UR7, UPT, UPT, UR17, 0x7400, URZ ;  /* 0x0000740011077890 */ /* 0x000fe4000fffe0ff */
[----:B----4-:R-:W-:Y:S01]  /*30d0*/  UIADD3 UR5, UPT, UPT, UR5, 0x3f, URZ ;  /* 0x0000003f05057890 */ /* 0x010fe2000fffe0ff */
[----:B--2---:R-:W2:Y:S01]  /*30e0*/  LDS R0, [UR17+0x110] ;  /* 0x00011011ff007984 */ /* 0x004ea20008000800 */
[----:B------:R-:W-:Y:S02]  /*30f0*/  USHF.R.U32.HI UR6, URZ, 0x4, UR6 ;  /* 0x00000004ff067899 */ /* 0x000fe40008011606 */
[----:B------:R-:W-:Y:S02]  /*3100*/  USHF.R.S32.HI UR4, URZ, 0x1f, UR5 ;  /* 0x0000001fff047899 */ /* 0x000fe40008011405 */
[----:B------:R-:W-:-:S02]  /*3110*/  ULOP3.LUT UR6, UR6, 0x3fff, URZ, 0xc0, !UPT ;  /* 0x00003fff06067892 */ /* 0x000fc4000f8ec0ff */
[----:B------:R-:W-:Y:S02]  /*3120*/  ULEA.HI UR4, UR4, UR5, URZ, 0x6 ;  /* 0x0000000504047291 */ /* 0x000fe4000f8f30ff */
[----:B------:R-:W-:Y:S02]  /*3130*/  USHF.R.U32.HI UR5, URZ, 0x4, UR7 ;  /* 0x00000004ff057899 */ /* 0x000fe40008011607 */
[----:B------:R-:W-:Y:S02]  /*3140*/  USHF.R.S32.HI UR28, URZ, 0x6, UR4 ;  /* 0x00000006ff1c7899 */ /* 0x000fe40008011404 */
[----:B------:R-:W-:Y:S02]  /*3150*/  ULOP3.LUT UR5, UR5, 0x3fff, URZ, 0xc0, !UPT ;  /* 0x00003fff05057892 */ /* 0x000fe4000f8ec0ff */
[----:B------:R-:W-:Y:S02]  /*3160*/  UISETP.LT.AND UP0, UPT, UR28, 0x1, UPT ;  /* 0x000000011c00788c */ /* 0x000fe4000bf01270 */
[----:B------:R-:W-:-:S02]  /*3170*/  ULOP3.LUT UR20, UR6, 0x10000, URZ, 0xfc, !UPT ;  /* 0x0001000006147892 */ /* 0x000fc4000f8efcff */
[----:B------:R-:W-:Y:S02]  /*3180*/  USEL UR29, UR28, 0x1, !UP0 ;  /* 0x000000011c1d7887 */ /* 0x000fe4000c000000 */
[----:B------:R-:W-:Y:S02]  /*3190*/  ULOP3.LUT UR21, UR5, 0x10000, URZ, 0xfc, !UPT ;  /* 0x0001000005157892 */ /* 0x000fe4000f8efcff */
[----:B------:R-:W-:Y:S02]  /*31a0*/  UIADD3 UR29, UPT, UPT, -UR29, URZ, URZ ;  /* 0x000000ff1d1d7290 */ /* 0x000fe4000fffe1ff */
[----:B-1----:R-:W-:Y:S01]  /*31b0*/  UISETP.GE.AND UP4, UPT, UR8, 0x1, UPT ;  /* 0x000000010800788c */ /* 0x002fe2000bf86270 */
[----:B------:R-:W-:Y:S01]  /*31c0*/  UMOV UR24, 0x0 ;  /* 0x0000000000187882 */ /* 0x000fe20000000000 */
[----:B------:R-:W-:Y:S01]  /*31d0*/  UMOV UR25, 0x42004a0 ;  /* 0x042004a000197882 */ /* 0x000fe20000000000 */
[----:B--2---:R-:W-:-:S15]  /*31e0*/  R2UR UR30, R0 ;  /* 0x00000000001e72ca */ /* 0x004fde00000e0000 */
.L_x_65:
[----:B------:R-:W-:Y:S02]  /*31f0*/  LEA R0, R10, UR17, 0x3 ;  /* 0x000000110a007c11 */ /* 0x000fe4000f8e18ff */
[----:B------:R-:W-:Y:S02]  /*3200*/  SHF.L.U32 R2, R9, 0x1f, RZ ;  /* 0x0000001f09027819 */ /* 0x000fe400000006ff */
[----:B------:R-:W-:Y:S01]  /*3210*/  PLOP3.LUT P0, PT, PT, PT, UP4, 0x80, 0x8 ;  /* 0x000000000008781c */ /* 0x000fe20003f0f048 */
[----:B------:R-:W-:Y:S01]  /*3220*/  VIADD R3, R0, 0x70 ;  /* 0x0000007000037836 */ /* 0x000fe20000000000 */
[----:B-1----:R-:W1:Y:S02]  /*3230*/  SYNCS.PHASECHK.TRANS64.TRYWAIT P1, [R0+URZ+0x60], R2 ;  /* 0x00006002000075a7 */ /* 0x002e6400080211ff */
[----:B-1-3--:R-:W-:Y:S09]  /*3240*/  @!P1 BRA `(.L_x_59) ;  /* 0x00000048002c9947 */ /* 0x00aff20003800000 */
.L_x_124:
[----:B------:R-:W-:Y:S01]  /*3250*/  LEA R4, R10, UR17, 0x4 ;  /* 0x000000110a047c11 */ /* 0x000fe2000f8e20ff */
[----:B------:R-:W-:Y:S01]  /*3260*/  @UP4 ULEA UR4, UR14, UR17, 0x3 ;  /* 0x000000110e044291 */ /* 0x000fe2000f8e18ff */
[----:B------:R-:W-:Y:S01]  /*3270*/  PLOP3.LUT P2, PT, PT, PT, PT, 0x80, 0x8 ;  /* 0x000000000008781c */ /* 0x000fe20003f4f070 */
[----:B------:R-:W-:Y:S01]  /*3280*/  ULEA UR23, UR22, UR17, 0x3 ;  /* 0x0000001116177291 */ /* 0x000fe2000f8e18ff */
[----:B------:R-:W-:Y:S02]  /*3290*/  PRMT R3, RZ, 0x654, R3 ;  /* 0x00000654ff037816 */ /* 0x000fe40000000003 */
[----:B------:R-:W2:Y:S01]  /*32a0*/  LDS.128 R4, [R4+0xf0] ;  /* 0x0000f00004047984 */ /* 0x000ea20000000c00 */
[----:B-1----:R-:W-:Y:S02]  /*32b0*/  @P0 SHF.L.U32 R2, R8, 0x1f, RZ ;  /* 0x0000001f08020819 */ /* 0x002fe400000006ff */
[----:B------:R-:W-:Y:S01]  /*32c0*/  SHF.L.U32 R0, R11, 0x1f, RZ ;  /* 0x0000001f0b007819 */ /* 0x000fe200000006ff */
[----:B------:R-:W-:Y:S01]  /*32d0*/  @!PT LDS RZ, [RZ] ;  /* 0x00000000fffff984 */ /* 0x000fe20000000800 */
[----:B------:R-:W-:Y:S01]  /*32e0*/  @!PT LDS RZ, [RZ] ;  /* 0x00000000fffff984 */ /* 0x000fe20000000800 */
[----:B------:R-:W-:Y:S01]  /*32f0*/  @!PT LDS RZ, [RZ] ;  /* 0x00000000fffff984 */ /* 0x000fe20000000800 */
[----:B------:R-:W-:Y:S01]  /*3300*/  @!PT LDS RZ, [RZ] ;  /* 0x00000000fffff984 */ /* 0x000fe20000000800 */
[----:B------:R1:W-:Y:S06]  /*3310*/  MEMBAR.ALL.CTA ;  /* 0x0000000000007992 */ /* 0x0003ec0000008000 */
[----:B-1----:R-:W1:Y:S02]  /*3320*/  FENCE.VIEW.ASYNC.S ;  /* 0x00000000000073c6 */ /* 0x002e640000000000 */
[----:B-1----:R1:W-:Y:S01]  /*3330*/  SYNCS.ARRIVE.TRANS64.RED.A1T0 RZ, [R3+URZ], RZ ;  /* 0x000000ff03ff79a7 */ /* 0x0023e200081004ff */
[----:B------:R1:W3:Y:S01]  /*3340*/  @P0 SYNCS.PHASECHK.TRANS64.TRYWAIT P2, [UR4], R2 ;  /* 0x00000002ff0005a7 */ /* 0x0002e20008041104 */
[----:B------:R-:W-:Y:S01]  /*3350*/  ULEA.HI UR4, UR22, UR22, URZ, 0x1 ;  /* 0x0000001616047291 */ /* 0x000fe2000f8f08ff */
[----:B--2---:R-:W-:-:S03]  /*3360*/  LOP3.LUT P1, RZ, R6, 0x1, RZ, 0xc0, !PT ;  /* 0x0000000106ff7812 */ /* 0x004fc6000782c0ff */
[----:B------:R-:W-:Y:S02]  /*3370*/  USHF.L.U32 UR18, UR4, 0x6, URZ ;  /* 0x0000000604127899 */ /* 0x000fe400080006ff */
[----:B------:R-:W-:Y:S02]  /*3380*/  ULOP3.LUT UR4, UR4, 0xffe, URZ, 0xc0, !UPT ;  /* 0x00000ffe04047892 */ /* 0x000fe4000f8ec0ff */
[----:B------:R-:W-:Y:S02]  /*3390*/  ULOP3.LUT UR18, UR18, 0xffffff80, URZ, 0xc0, !UPT ;  /* 0xffffff8012127892 */ /* 0x000fe4000f8ec0ff */
[----:B------:R-:W-:Y:S02]  /*33a0*/  UIADD3 UR4, UPT, UPT, -UR4, UR22, URZ ;  /* 0x0000001604047290 */ /* 0x000fe4000fffe1ff */
[----:B------:R-:W-:Y:S01]  /*33b0*/  UIADD3 UR18, UPT, UPT, UR30, UR18, URZ ;  /* 0x000000121e127290 */ /* 0x000fe2000fffe0ff */
[----:B------:R-:W2:Y:S03]  /*33c0*/  SYNCS.PHASECHK.TRANS64.TRYWAIT P0, [UR23+0xa0], R0 ;  /* 0x0000a000ff0075a7 */ /* 0x000ea60008001117 */
[----:B------:R-:W-:Y:S01]  /*33d0*/  ULEA UR18, UR4, UR18, 0x14 ;  /* 0x0000001204127291 */ /* 0x000fe2000f8ea0ff */
[----:B-123--:R-:W-:Y:S11]  /*33e0*/  @!P0 BRA `(.L_x_60) ;  /* 0x0000004400d88947 */ /* 0x00eff60003800000 */
.L_x_126:
[----:B------:R-:W-:Y:S01]  /*33f0*/  IADD3 R10, PT, PT, R10, 0x1, RZ ;  /* 0x000000010a0a7810 */ /* 0x000fe20007ffe0ff */
[----:B------:R-:W-:Y:S06]  /*3400*/  BRA.U !UP4, `(.L_x_61) ;  /* 0x000000010c987547 */ /* 0x000fec000b800000 */
[----:B------:R-:W-:Y:S01]  /*3410*/  UPLOP3.LUT UP2, UPT, UPT, UPT, UPT, 0x40, 0x4 ;  /* 0x000000000004789c */ /* 0x000fe20003f4e870 */
[----:B------:R-:W-:Y:S01]  /*3420*/  UMOV UR16, UR29 ;  /* 0x0000001d00107c82 */ /* 0x000fe20008000000 */
[----:B------:R-:W-:Y:S01]  /*3430*/  UMOV UR15, UR28 ;  /* 0x0000001c000f7c82 */ /* 0x000fe20008000000 */
[----:B------:R-:W-:-:S08]  /*3440*/  UMOV UR6, UR14 ;  /* 0x0000000e00067c82 */ /* 0x000fd00008000000 */
.L_x_64:
[----:B------:R-:W-:Y:S02]  /*3450*/  UIADD3 UR16, UPT, UPT, UR16, 0x1, URZ ;  /* 0x0000000110107890 */ /* 0x000fe4000fffe0ff */
[----:B--2---:R-:W-:Y:S02]  /*3460*/  ULEA UR5, UR6, UR17, 0x3 ;  /* 0x0000001106057291 */ /* 0x004fe4000f8e18ff */
[----:B------:R-:W-:Y:S01]  /*3470*/  UISETP.NE.AND UP3, UPT, UR16, URZ, UPT ;  /* 0x000000ff1000728c */ /* 0x000fe2000bf65270 */
[----:B---3--:R-:W-:Y:S10]  /*3480*/  @P2 BRA `(.L_x_62) ;  /* 0x00000000000c2947 */ /* 0x008ff40003800000 */
[----:B-1----:R-:W-:Y:S04]  /*3490*/  SHF.L.U32 R2, R8, 0x1f, RZ ;  /* 0x0000001f08027819 */ /* 0x002fe800000006ff */
[----:B------:R-:W1:Y:S02]  /*34a0*/  SYNCS.PHASECHK.TRANS64.TRYWAIT P0, [UR5], R2 ;  /* 0x00000002ff0075a7 */ /* 0x000e640008001105 */
[----:B-1----:R-:W-:Y:S05]  /*34b0*/  @!P0 BRA `(.L_x_63) ;  /* 0x0000004400bc8947 */ /* 0x002fea0003800000 */
.L_x_62:
[----:B------:R-:W-:Y:S01]  /*34c0*/  UISETP.NE.AND UP0, UPT, UR15, 0x1, UPT ;  /* 0x000000010f00788c */ /* 0x000fe2000bf05270 */
[----:B------:R-:W-:Y:S01]  /*34d0*/  PLOP3.LUT P2, PT, PT, PT, PT, 0x80, 0x8 ;  /* 0x000000000008781c */ /* 0x000fe20003f4f070 */
[----:B------:R-:W-:Y:S02]  /*34e0*/  UIADD3 UR4, UPT, UPT, UR6, 0x1, URZ ;  /* 0x0000000106047890 */ /* 0x000fe4000fffe0ff */
[----:B------:R-:W-:Y:S02]  /*34f0*/  ULEA UR12, UR6, UR21, 0x9 ;  /* 0x00000015060c7291 */ /* 0x000fe4000f8e48ff */
[----:B------:R-:W-:Y:S01]  /*3500*/  UISETP.NE.AND UP1, UPT, UR4, 0x3, UPT ;  /* 0x000000030400788c */ /* 0x000fe2000bf25270 */
[----:B------:R-:W-:Y:S01]  /*3510*/  PLOP3.LUT P0, PT, PT, PT, UP0, 0x80, 0x8 ;  /* 0x000000000008781c */ /* 0x000fe20003f0f008 */
[----:B------:R-:W-:Y:S02]  /*3520*/  UIADD3 UR10, UPT, UPT, UR12, 0x2, URZ ;  /* 0x000000020c0a7890 */ /* 0x000fe4000fffe0ff */
[----:B------:R-:W-:Y:S02]  /*3530*/  USEL UR7, URZ, 0x1, UP1 ;  /* 0x00000001ff077887 */ /* 0x000fe40008800000 */
[----:B------:R-:W-:Y:S02]  /*3540*/  USEL UR14, UR4, URZ, UP1 ;  /* 0x000000ff040e7287 */ /* 0x000fe40008800000 */
[----:B------:R-:W-:Y:S02]  /*3550*/  UIADD3 UR15, UPT, UPT, UR15, -0x1, URZ ;  /* 0xffffffff0f0f7890 */ /* 0x000fe4000fffe0ff */
[----:B------:R-:W-:Y:S01]  /*3560*/  @UP0 ULEA UR4, UR14, UR17, 0x3 ;  /* 0x000000110e040291 */ /* 0x000fe2000f8e18ff */
[----:B------:R-:W-:Y:S01]  /*3570*/  LOP3.LUT R8, R8, UR7, RZ, 0x3c, !PT ;  /* 0x0000000708087c12 */ /* 0x000fe2000f8e3cff */
[----:B------:R-:W-:Y:S01]  /*3580*/  UIADD3 UR7, UPT, UPT, UR5, 0x18, URZ ;  /* 0x0000001805077890 */ /* 0x000fe2000fffe0ff */
[----:B------:R-:W-:Y:S02]  /*3590*/  UMOV UR13, 0x80004020 ;  /* 0x80004020000d7882 */ /* 0x000fe40000000000 */
[----:B-1----:R-:W-:Y:S01]  /*35a0*/  @P0 SHF.L.U32 R0, R8, 0x1f, RZ ;  /* 0x0000001f08000819 */ /* 0x002fe200000006ff */
[----:B------:R-:W-:Y:S01]  /*35b0*/  UMOV UR5, 0x80004020 ;  /* 0x8000402000057882 */ /* 0x000fe20000000000 */
[----:B------:R-:W-:Y:S01]  /*35c0*/  UMOV UR11, 0x80004020 ;  /* 0x80004020000b7882 */ /* 0x000fe20000000000 */
[----:B------:R-:W-:Y:S01]  /*35d0*/  UMOV UR9, 0x80004020 ;  /* 0x8000402000097882 */ /* 0x000fe20000000000 */
[----:B------:R2:W3:Y:S01]  /*35e0*/  @P0 SYNCS.PHASECHK.TRANS64.TRYWAIT P2, [UR4], R0 ;  /* 0x00000000ff0005a7 */ /* 0x0004e20008041104 */
[----:B------:R-:W-:Y:S03]  /*35f0*/  ULEA UR4, UR6, UR20, 0x8 ;  /* 0x0000001406047291 */ /* 0x000fe6000f8e40ff */
[----:B------:R-:W-:Y:S01]  /*3600*/  UMOV UR6, UR14 ;  /* 0x0000000e00067c82 */ /* 0x000fe20008000000 */
[----:B------:R-:W-:Y:S05]  /*3610*/  UIADD3 UR8, UPT, UPT, UR4, 0x2, URZ ;  /* 0x0000000204087890 */ /* 0x000fea000fffe0ff */
[----:B------:R2:W-:Y:S01]  /*3620*/  UTCIMMA gdesc[UR4], gdesc[UR12], tmem[UR18], tmem[UR26], idesc[UR27], UP2 ;  /* 0x00ff1a0c040075ea */ /* 0x0005e20009000112 */
[----:B------:R-:W-:Y:S03]  /*3630*/  UPLOP3.LUT UP2, UPT, UPT, UPT, UPT, 0x80, 0x8 ;  /* 0x000000000008789c */ /* 0x000fe60003f4f070 */
[----:B------:R2:W-:Y:S01]  /*3640*/  UTCIMMA gdesc[UR8], gdesc[UR10], tmem[UR18], tmem[UR24], idesc[UR25], UPT ;  /* 0x00ff180a080075ea */ /* 0x0005e2000b800112 */
[----:B------:R2:W-:Y:S01]  /*3650*/  UTCBAR.MULTICAST [UR7], URZ, UR19 ;  /* 0x000000ff070073e9 */ /* 0x0005e20008000813 */
[----:B------:R-:W-:Y:S06]  /*3660*/  BRA.U UP3, `(.L_x_64) ;  /* 0xfffffffd03787547 */ /* 0x000fec000b83ffff */
.L_x_61:
[----:B--2---:R-:W-:Y:S01]  /*3670*/  UIADD3 UR4, UPT, UPT, UR22, 0x1, URZ ;  /* 0x0000000116047890 */ /* 0x004fe2000fffe0ff */
[C---:B------:R-:W-:Y:S01]  /*3680*/  ISETP.NE.AND P0, PT, R10.reuse, 0x2, PT ;  /* 0x000000020a00780c */ /* 0x040fe20003f05270 */
[----:B------:R-:W-:Y:S02]  /*3690*/  UIADD3 UR5, UPT, UPT, UR23, 0x80, URZ ;  /* 0x0000008017057890 */ /* 0x000fe4000fffe0ff */
[----:B------:R-:W-:Y:S01]  /*36a0*/  UISETP.NE.AND UP0, UPT, UR4, 0x4, UPT ;  /* 0x000000040400788c */ /* 0x000fe2000bf05270 */
[----:B-1----:R-:W-:Y:S02]  /*36b0*/  SEL R0, RZ, 0x1, P0 ;  /* 0x00000001ff007807 */ /* 0x002fe40000000000 */
[----:B------:R-:W-:Y:S01]  /*36c0*/  SEL R10, R10, RZ, P0 ;  /* 0x000000ff0a0a7207 */ /* 0x000fe20000000000 */
[----:B------:R-:W-:Y:S01]  /*36d0*/  USEL UR6, URZ, 0x1, UP0 ;  /* 0x00000001ff067887 */ /* 0x000fe20008000000 */
[----:B------:R-:W-:Y:S01]  /*36e0*/  LOP3.LUT R9, R9, R0, RZ, 0x3c, !PT ;  /* 0x0000000009097212 */ /* 0x000fe200078e3cff */
[----:B------:R-:W-:Y:S01]  /*36f0*/  USEL UR22, UR4, URZ, UP0 ;  /* 0x000000ff04167287 */ /* 0x000fe20008000000 */
[----:B------:R1:W-:Y:S03]  /*3700*/  UTCBAR [UR5], URZ ;  /* 0x000000ff050073e9 */ /* 0x0003e600080000ff */
[----:B------:R-:W-:Y:S01]  /*3710*/  LOP3.LUT R11, R11, UR6, RZ, 0x3c, !PT ;  /* 0x000000060b0b7c12 */ /* 0x000fe2000f8e3cff */
[----:B------:R-:W-:Y:S07]  /*3720*/  @P1 BRA `(.L_x_65) ;  /* 0xfffffff800b01947 */ /* 0x000fee000383ffff */
[----:B------:R-:W2:Y:S01]  /*3730*/  S2UR UR8, SR_CgaCtaId ;  /* 0x00000000000879c3 */ /* 0x000ea20000008800 */
[----:B------:R-:W-:Y:S01]  /*3740*/  ELECT P0, URZ, PT ;  /* 0x0000000000ff782f */ /* 0x000fe20003800000 */
[----:B------:R-:W-:Y:S01]  /*3750*/  IMAD.MOV.U32 R0, RZ, RZ, 0x1 ;  /* 0x00000001ff007424 */ /* 0x000fe200078e00ff */
[----:B------:R-:W-:Y:S01]  /*3760*/  UIADD3 UR17, UPT, UPT, UR17, 0xa0, URZ ;  /* 0x000000a011117890 */ /* 0x000fe2000fffe0ff */
[----:B------:R-:W-:Y:S01]  /*3770*/  SHF.L.U32 R2, R11, 0x1f, RZ ;  /* 0x0000001f0b027819 */ /* 0x000fe200000006ff */
[----:B------:R-:W-:-:S03]  /*3780*/  UMOV UR4, 0x40 ;  /* 0x0000004000047882 */ /* 0x000fc60000000000 */
[----:B------:R-:W-:Y:S01]  /*3790*/  UVIRTCOUNT.DEALLOC.SMPOOL 0x80 ;  /* 0x000000800000784c */ /* 0x000fe20000000000 */
[----:B--2---:R-:W-:Y:S02]  /*37a0*/  ULEA UR8, UR8, UR4, 0x18 ;  /* 0x0000000408087291 */ /* 0x004fe4000f8ec0ff */
[----:B------:R-:W-:-:S07]  /*37b0*/  ULEA UR4, UR22, UR17, 0x3 ;  /* 0x0000001116047291 */ /* 0x000fce000f8e18ff */
[----:B------:R2:W-:Y:S02]  /*37c0*/  @P0 STS.U8 [UR8+0x1c], R0 ;  /* 0x00001c00ff000988 */ /* 0x0005e40008000008 */
[----:B------:R-:W4:Y:S02]  /*37d0*/  SYNCS.PHASECHK.TRANS64.TRYWAIT P0, [UR4], R2 ;  /* 0x00000002ff0075a7 */ /* 0x000f240008001104 */
[----:B--2-4-:R-:W-:Y:S05]  /*37e0*/  @!P0 BRA `(.L_x_66) ;  /* 0x0000004400088947 */ /* 0x014fea0003800000 */
.L_x_129:
[----:B------:R-:W-:-:S04]  /*37f0*/  UIADD3 UR4, UPT, UPT, UR22, 0x1, URZ ;  /* 0x0000000116047890 */ /* 0x000fc8000fffe0ff */
[----:B------:R-:W-:-:S04]  /*3800*/  UISETP.NE.AND UP0, UPT, UR4, 0x4, UPT ;  /* 0x000000040400788c */ /* 0x000fc8000bf05270 */
[----:B------:R-:W-:Y:S02]  /*3810*/  USEL UR6, URZ, 0x1, UP0 ;  /* 0x00000001ff067887 */ /* 0x000fe40008000000 */
[----:B------:R-:W-:-:S04]  /*3820*/  USEL UR4, UR4, URZ, UP0 ;  /* 0x000000ff04047287 */ /* 0x000fc80008000000 */
[----:B-1----:R-:W-:Y:S01]  /*3830*/  ULEA UR5, UR4, UR17, 0x3 ;  /* 0x0000001104057291 */ /* 0x002fe2000f8e18ff */
[----:B--2---:R-:W-:-:S04]  /*3840*/  LOP3.LUT R2, R11, UR6, RZ, 0x3c, !PT ;  /* 0x000000060b027c12 */ /* 0x004fc8000f8e3cff */
[----:B------:R-:W-:-:S04]  /*3850*/  SHF.L.U32 R3, R2, 0x1f, RZ ;  /* 0x0000001f02037819 */ /* 0x000fc800000006ff */
[----:B------:R-:W1:Y:S02]  /*3860*/  SYNCS.PHASECHK.TRANS64.TRYWAIT P0, [UR5], R3 ;  /* 0x00000003ff0075a7 */ /* 0x000e640008001105 */
[----:B-1----:R-:W-:Y:S05]  /*3870*/  @!P0 BRA `(.L_x_67) ;  /* 0x0000004000fc8947 */ /* 0x002fea0003800000 */
.L_x_131:
        /* <DEDUP_REMOVED lines=9> */
.L_x_133:
[----:B------:R-:W-:-:S04]  /*3910*/  UIADD3 UR4, UPT, UPT, UR4, 0x1, URZ ;  /* 0x0000000104047890 */ /* 0x000fc8000fffe0ff */
[----:B------:R-:W-:-:S04]  /*3920*/  UISETP.NE.AND UP0, UPT, UR4, 0x4, UPT ;  /* 0x000000040400788c */ /* 0x000fc8000bf05270 */
[----:B------:R-:W-:Y:S02]  /*3930*/  USEL UR5, URZ, 0x1, UP0 ;  /* 0x00000001ff057887 */ /* 0x000fe40008000000 */
[----:B------:R-:W-:-:S04]  /*3940*/  USEL UR4, UR4, URZ, UP0 ;  /* 0x000000ff04047287 */ /* 0x000fc80008000000 */
[----:B------:R-:W-:Y:S01]  /*3950*/  ULEA UR4, UR4, UR17, 0x3 ;  /* 0x0000001104047291 */ /* 0x000fe2000f8e18ff */
[----:B------:R-:W-:-:S04]  /*3960*/  LOP3.LUT R2, R2, UR5, RZ, 0x3c, !PT ;  /* 0x0000000502027c12 */ /* 0x000fc8000f8e3cff */
[----:B------:R-:W-:-:S04]  /*3970*/  SHF.L.U32 R2, R2, 0x1f, RZ ;  /* 0x0000001f02027819 */ /* 0x000fc800000006ff */
[----:B------:R-:W2:Y:S02]  /*3980*/  SYNCS.PHASECHK.TRANS64.TRYWAIT P0, [UR4], R2 ;  /* 0x00000002ff0075a7 */ /* 0x000ea40008001104 */
[----:B--2---:R-:W-:Y:S05]  /*3990*/  @!P0 BRA `(.L_x_69) ;  /* 0x0000004000e48947 */ /* 0x004fea0003800000 */
.L_x_135:
[----:B------:R-:W-:Y:S01]  /*39a0*/  NOP ;  /* 0x0000000000007918 */ /* 0x000fe20000000000 */
[----:B-1----:R-:W1:Y:S01]  /*39b0*/  LDS R0, [UR8+0x14] ;  /* 0x00001408ff007984 */ /* 0x002e620008000800 */
[----:B------:R-:W-:Y:S01]  /*39c0*/  ULOP3.LUT UR4, UR30, 0xffff, URZ, 0xc0, !UPT ;  /* 0x0000ffff1e047892 */ /* 0x000fe2000f8ec0ff */
[----:B------:R-:W-:Y:S01]  /*39d0*/  UMOV UR5, 0xffff ;  /* 0x0000ffff00057882 */ /* 0x000fe20000000000 */
[----:B------:R-:W-:Y:S02]  /*39e0*/  UMOV UR6, 0x1 ;  /* 0x0000000100067882 */ /* 0x000fe40000000000 */
[----:B------:R-:W-:-:S04]  /*39f0*/  USHF.R.U32.HI UR4, URZ, 0x5, UR4 ;  /* 0x00000005ff047899 */ /* 0x000fc80008011604 */
[----:B------:R-:W-:Y:S02]  /*3a00*/  USHF.L.U32 UR5, UR5, UR4, URZ ;  /* 0x0000000405057299 */ /* 0x000fe400080006ff */
[----:B------:R-:W-:-:S04]  /*3a10*/  USHF.L.U32 UR4, UR6, UR4, URZ ;  /* 0x0000000406047299 */ /* 0x000fc800080006ff */
[----:B-1----:R-:W-:-:S04]  /*3a20*/  LOP3.LUT R0, R0, UR5, RZ, 0xc0, !PT ;  /* 0x0000000500007c12 */ /* 0x002fc8000f8ec0ff */
[----:B------:R-:W-:-:S13]  /*3a30*/  ISETP.NE.AND P0, PT, R0, UR5, PT ;  /* 0x0000000500007c0c */ /* 0x000fda000bf05270 */
[----:B------:R-:W-:Y:S05]  /*3a40*/  @P0 BRA `(.L_x_70) ;  /* 0x0000000000580947 */ /* 0x000fea0003800000 */
[----:B------:R-:W1:Y:S02]  /*3a50*/  LDS R0, [UR8+0x18] ;  /* 0x00001808ff007984 */ /* 0x000e640008000800 */
[----:B-1----:R-:W-:-:S04]  /*3a60*/  LOP3.LUT R0, R0, UR4, RZ, 0xc0, !PT ;  /* 0x0000000400007c12 */ /* 0x002fc8000f8ec0ff */
[----:B------:R-:W-:-:S13]  /*3a70*/  ISETP.NE.AND P0, PT, R0, UR4, PT ;  /* 0x0000000400007c0c */ /* 0x000fda000bf05270 */
[----:B------:R-:W-:Y:S05]  /*3a80*/  @P0 BRA `(.L_x_71) ;  /* 0x00000000003c0947 */ /* 0x000fea0003800000 */
[----:B------:R-:W1:Y:S01]  /*3a90*/  S2R R2, SR_LANEID ;  /* 0x0000000000027919 */ /* 0x000e620000000000 */
[----:B------:R-:W-:-:S06]  /*3aa0*/  ULOP3.LUT UR5, URZ, UR5, URZ, 0x33, !UPT ;  /* 0x00000005ff057292 */ /* 0x000fcc000f8e33ff */
[----:B------:R-:W-:-:S04]  /*3ab0*/  IMAD.U32 R0, RZ, RZ, UR5 ;  /* 0x00000005ff007e24 */ /* 0x000fc8000f8e00ff */
[----:B------:R2:W4:Y:S02]  /*3ac0*/  REDUX UR7, R0 ;  /* 0x00000000000773c4 */ /* 0x0005240000000000 */
[----:B------:R1:W-:Y:S01]  /*3ad0*/  UTCATOMSWS.AND URZ, UR5 ;  /* 0x0000000500ff79e3 */ /* 0x0003e20008000000 */
[----:B--2---:R-:W-:Y:S01]  /*3ae0*/  LOP3.LUT R0, RZ, UR4, RZ, 0x33, !PT ;  /* 0x00000004ff007c12 */ /* 0x004fe2000f8e33ff */
[----:B------:R-:W-:Y:S02]  /*3af0*/  VOTEU.ANY UR4, UPT, PT ;  /* 0x0000000000047886 */ /* 0x000fe400038e0100 */
[----:B------:R-:W-:Y:S02]  /*3b00*/  UFLO.U32 UR4, UR4 ;  /* 0x00000004000472bd */ /* 0x000fe400080e0000 */
[----:B------:R-:W2:Y:S04]  /*3b10*/  REDUX UR6, R0 ;  /* 0x00000000000673c4 */ /* 0x000ea80000000000 */
[----:B-1----:R-:W-:-:S02]  /*3b20*/  ISETP.EQ.U32.AND P0, PT, R2, UR4, PT ;  /* 0x0000000402007c0c */ /* 0x002fc4000bf02070 */
[----:B----4-:R-:W-:-:S11]  /*3b30*/  MOV R2, UR7 ;  /* 0x0000000700027c02 */ /* 0x010fd60008000f00 */
[----:B------:R1:W-:Y:S01]  /*3b40*/  @P0 ATOMS.AND RZ, [UR8+0x14], R2 ;  /* 0x00001402ffff098c */ /* 0x0003e2000a800008 */
[----:B--2---:R-:W-:-:S05]  /*3b50*/  IMAD.U32 R0, RZ, RZ, UR6 ;  /* 0x00000006ff007e24 */ /* 0x004fca000f8e00ff */
[----:B------:R1:W-:Y:S01]  /*3b60*/  @P0 ATOMS.AND RZ, [UR8+0x18], R0 ;  /* 0x00001800ffff098c */ /* 0x0003e2000a800008 */
[----:B------:R-:W-:Y:S05]  /*3b70*/  BRA `(.L_x_72) ;  /* 0x0000000000147947 */ /* 0x000fea0003800000 */
.L_x_71:
[----:B------:R-:W-:Y:S02]  /*3b80*/  MOV R2, 0x3ba0 ;  /* 0x00003ba000027802 */ /* 0x000fe40000000f00 */
[----:B---3-5:R-:W-:Y:S05]  /*3b90*/  CALL.REL.NOINC `($__internal_0_$__cuda_sm10x_tcgen05_guardrail_trap_col_being_dealloced_not_returned_by_alloc) ;  /* 0x0000004400407944 */ /* 0x028fea0003c00000 */
[----:B------:R-:W-:Y:S05]  /*3ba0*/  BRA `(.L_x_72) ;  /* 0x0000000000087947 */ /* 0x000fea0003800000 */
.L_x_70:
[----:B------:R-:W-:Y:S02]  /*3bb0*/  MOV R2, 0x3bd0 ;  /* 0x00003bd000027802 */ /* 0x000fe40000000f00 */
[----:B---3-5:R-:W-:Y:S05]  /*3bc0*/  CALL.REL.NOINC `($__internal_2_$__cuda_sm10x_tcgen05_guardrail_trap_unallocated_columns_being_dealloced) ;  /* 0x00000044004c7944 */ /* 0x028fea0003c00000 */
.L_x_72:
[----:B------:R-:W-:Y:S01]  /*3bd0*/  NOP ;  /* 0x0000000000007918 */ /* 0x000fe20000000000 */
[----:B------:R-:W-:Y:S05]  /*3be0*/  EXIT ;  /* 0x000000000000794d */ /* 0x000fea0003800000 */
.L_x_54:
[----:B------:R-:W-:-:S09]  /*3bf0*/  UISETP.NE.OR UP0, UPT, UR18, 0x3, !UP3 ;  /* 0x000000031200788c */ /* 0x000fd2000df05670 */
[----:B------:R-:W-:Y:S05]  /*3c00*/  BRA.U UP0, `(.L_x_73) ;  /* 0x0000000d00ac7547 */ /* 0x000fea000b800000 */
[----:B------:R-:W2:Y:S01]  /*3c10*/  LDCU.64 UR4, c[0x0][0x888] ;  /* 0x00011100ff0477ac */ /* 0x000ea20008000a00 */
[----:B------:R-:W3:Y:S01]  /*3c20*/  LDC.64 R12, c[0x0][0x348] ;  /* 0x0000d200ff0c7b82 */ /* 0x000ee20000000a00 */
[----:B------:R-:W-:Y:S02]  /*3c30*/  HFMA2 R9, -RZ, RZ, 0, 0 ;  /* 0x00000000ff097431 */ /* 0x000fe400000001ff */
[----:B------:R-:W-:Y:S01]  /*3c40*/  IMAD.MOV.U32 R11, RZ, RZ, 0x1 ;  /* 0x00000001ff0b7424 */ /* 0x000fe200078e00ff */
[----:B------:R-:W4:Y:S01]  /*3c50*/  LDCU UR31, c[0x0][0x370] ;  /* 0x00006e00ff1f77ac */ /* 0x000f220008000800 */
[----:B------:R-:W-:Y:S01]  /*3c60*/  IMAD.MOV.U32 R10, RZ, RZ, RZ ;  /* 0x000000ffff0a7224 */ /* 0x000fe200078e00ff */
[----:B------:R-:W-:Y:S01]  /*3c70*/  MOV R3, 0x1000 ;  /* 0x0000100000037802 */ /* 0x000fe20000000f00 */
[----:B------:R-:W4:Y:S01]  /*3c80*/  LDCU.128 UR32, c[0x0][0xb10] ;  /* 0x00016200ff2077ac */ /* 0x000f220008000c00 */
[----:B------:R-:W1:Y:S01]  /*3c90*/  LDCU UR30, c[0x0][0x374] ;  /* 0x00006e80ff1e77ac */ /* 0x000e620008000800 */
[----:B------:R-:W1:Y:S01]  /*3ca0*/  LDCU.64 UR28, c[0x0][0x890] ;  /* 0x00011200ff1c77ac */ /* 0x000e620008000a00 */
[----:B------:R-:W1:Y:S01]  /*3cb0*/  LDCU UR15, c[0x0][0xb0c] ;  /* 0x00016180ff0f77ac */ /* 0x000e620008000800 */
[----:B--2---:R-:W-:Y:S01]  /*3cc0*/  UISETP.NE.U32.AND UP0, UPT, UR4, URZ, UPT ;  /* 0x000000ff0400728c */ /* 0x004fe2000bf05070 */
[----:B------:R-:W2:Y:S01]  /*3cd0*/  LDCU UR41, c[0x0][0xb20] ;  /* 0x00016400ff2977ac */ /* 0x000ea20008000800 */
[----:B------:R-:W2:Y:S01]  /*3ce0*/  LDCU UR4, c[0x0][0xb30] ;  /* 0x00016600ff0477ac */ /* 0x000ea20008000800 */
[----:B------:R-:W-:Y:S01]  /*3cf0*/  UMOV UR21, 0x400 ;  /* 0x0000040000157882 */ /* 0x000fe20000000000 */
[----:B----4-:R-:W-:-:S02]  /*3d00*/  UIMAD.WIDE.U32 UR6, UR31, UR32, URZ ;  /* 0x000000201f0672a5 */ /* 0x010fc4000f8e00ff */
[----:B-1----:R-:W-:Y:S02]  /*3d10*/  UIMAD.WIDE.U32 UR8, UR30, UR35, URZ ;  /* 0x000000231e0872a5 */ /* 0x002fe4000f8e00ff */
[----:B------:R-:W-:Y:S02]  /*3d20*/  ULEA UR21, UR45, UR21, 0x18 ;  /* 0x000000152d157291 */ /* 0x000fe4000f8ec0ff */
[----:B------:R-:W-:Y:S02]  /*3d30*/  USEL UR37, URZ, 0x1, UP6 ;  /* 0x00000001ff257887 */ /* 0x000fe4000b000000 */
[----:B------:R-:W-:Y:S02]  /*3d40*/  UISETP.NE.U32.AND UP6, UPT, UR28, URZ, UPT ;  /* 0x000000ff1c00728c */ /* 0x000fe4000bfc5070 */
[----:B------:R-:W-:Y:S02]  /*3d50*/  UIADD3 UR38, UPT, UPT, UR21, 0x38, URZ ;  /* 0x0000003815267890 */ /* 0x000fe4000fffe0ff */
[----:B------:R-:W-:-:S02]  /*3d60*/  UISETP.NE.AND.EX UP5, UPT, UR5, URZ, UPT, UP0 ;  /* 0x000000ff0500728c */ /* 0x000fc4000bfa5300 */
[----:B------:R-:W-:Y:S01]  /*3d70*/  UISETP.NE.AND UP0, UPT, UR42, 0x1, UPT ;  /* 0x000000012a00788c */ /* 0x000fe2000bf05270 */
[----:B------:R-:W-:Y:S01]  /*3d80*/  UMOV UR6, UR7 ;  /* 0x0000000700067c82 */ /* 0x000fe20008000000 */
[----:B------:R-:W-:Y:S01]  /*3d90*/  UMOV UR39, UR9 ;  /* 0x0000000900277c82 */ /* 0x000fe20008000000 */
[----:B------:R-:W-:Y:S02]  /*3da0*/  UISETP.NE.AND UP0, UPT, UR15, 0x1, UPT ;  /* 0x000000010f00788c */ /* 0x000fe4000bf05270 */
[----:B------:R-:W-:Y:S02]  /*3db0*/  UPLOP3.LUT UP4, UPT, UPT, UPT, UPT, 0x40, 0x4 ;  /* 0x000000000004789c */ /* 0x000fe40003f8e870 */
[----:B------:R-:W-:Y:S01]  /*3dc0*/  UISETP.GE.AND UP2, UPT, UR42, 0x1, UPT ;  /* 0x000000012a00788c */ /* 0x000fe2000bf46270 */
[----:B------:R-:W1:Y:S01]  /*3dd0*/  LDCU.64 UR22, c[0x0][0xb28] ;  /* 0x00016500ff1677ac */ /* 0x000e620008000a00 */
[----:B------:R-:W-:Y:S02]  /*3de0*/  UISETP.NE.AND.EX UP6, UPT, UR29, URZ, UPT, UP6 ;  /* 0x000000ff1d00728c */ /* 0x000fe4000bfc5360 */
[----:B------:R-:W-:-:S02]  /*3df0*/  UIADD3 UR17, UPT, UPT, UR21, 0x30, URZ ;  /* 0x0000003015117890 */ /* 0x000fc4000fffe0ff */
[----:B------:R-:W-:Y:S02]  /*3e00*/  UPRMT UR38, UR45, 0x654, UR38 ;  /* 0x000006542d267896 */ /* 0x000fe40008000026 */
[----:B------:R-:W-:Y:S02]  /*3e10*/  USHF.R.U32.HI UR40, URZ, UR33, UR6 ;  /* 0x00000021ff287299 */ /* 0x000fe40008011606 */
[----:B--2---:R-:W-:Y:S02]  /*3e20*/  USHF.R.U32.HI UR39, URZ, UR41, UR39 ;  /* 0x00000029ff277299 */ /* 0x004fe40008011627 */
[----:B------:R-:W-:Y:S02]  /*3e30*/  UISETP.NE.AND UP0, UPT, UR34, 0x1, UPT ;  /* 0x000000012200788c */ /* 0x000fe4000bf05270 */
[----:B---3--:R-:W-:-:S11]  /*3e40*/  UISETP.NE.AND UP3, UPT, UR4, 0x1, UPT ;  /* 0x000000010400788c */ /* 0x008fd6000bf65270 */
.L_x_82:
[C---:B------:R-:W-:Y:S02]  /*3e50*/  LEA R8, R10.reuse, UR21, 0x3 ;  /* 0x000000150a087c11 */ /* 0x040fe4000f8e18ff */
[----:B------:R-:W-:Y:S02]  /*3e60*/  SHF.L.U32 R0, R9, 0x1f, RZ ;  /* 0x0000001f09007819 */ /* 0x000fe400000006ff */
[----:B------:R-:W-:Y:S02]  /*3e70*/  LEA R4, R10, UR21, 0x4 ;  /* 0x000000150a047c11 */ /* 0x000fe4000f8e20ff */
[----:B--2---:R-:W2:Y:S02]  /*3e80*/  SYNCS.PHASECHK.TRANS64.TRYWAIT P0, [R8+URZ+0x60], R0 ;  /* 0x00006000080075a7 */ /* 0x004ea400080011ff */
[----:B--2---:R-:W-:Y:S05]  /*3e90*/  @!P0 BRA `(.L_x_74) ;  /* 0x0000003c00bc8947 */ /* 0x004fea0003800000 */
.L_x_136:
[----:B------:R-:W3:Y:S01]  /*3ea0*/  LDS.128 R4, [R4+0xf0] ;  /* 0x0000f00004047984 */ /* 0x000ee20000000c00 */
[----:B------:R-:W-:Y:S01]  /*3eb0*/  UISETP.GE.AND UP0, UPT, UR42, 0x1, UPT ;  /* 0x000000012a00788c */ /* 0x000fe2000bf06270 */
[----:B------:R-:W-:Y:S01]  /*3ec0*/  @!PT LDS RZ, [RZ] ;  /* 0x00000000fffff984 */ /* 0x000fe20000000800 */
[----:B------:R-:W-:Y:S01]  /*3ed0*/  @!PT LDS RZ, [RZ] ;  /* 0x00000000fffff984 */ /* 0x000fe20000000800 */
[----:B------:R-:W-:Y:S01]  /*3ee0*/  @!PT LDS RZ, [RZ] ;  /* 0x00000000fffff984 */ /* 0x000fe20000000800 */
[----:B------:R-:W-:Y:S01]  /*3ef0*/  @!PT LDS RZ, [RZ] ;  /* 0x00000000fffff984 */ /* 0x000fe20000000800 */
[----:B------:R4:W-:Y:S06]  /*3f00*/  MEMBAR.ALL.CTA ;  /* 0x0000000000007992 */ /* 0x0009ec0000008000 */
[----:B----4-:R-:W4:Y:S01]  /*3f10*/  FENCE.VIEW.ASYNC.S ;  /* 0x00000000000073c6 */ /* 0x010f220000000000 */
[----:B---3--:R-:W-:Y:S11]  /*3f20*/  LOP3.LUT P0, RZ, R6, 0x1, RZ, 0xc0, !PT ;  /* 0x0000000106ff7812 */ /* 0x008ff6000780c0ff */
[----:B------:R-:W-:Y:S02]  /*3f30*/  @!UPT UIADD3 URZ, UPT, UPT, URZ, URZ, URZ ;  /* 0x000000fffffff290 */ /* 0x000fe4000fffe0ff */
[----:B----4-:R-:W-:Y:S01]  /*3f40*/  VOTEU.ANY UP2, P0 ;  /* 0x0000000000ff7886 */ /* 0x010fe20000040100 */
[----:B------:R-:W-:Y:S11]  /*3f50*/  PLOP3.LUT P0, PT, PT, PT, UP2, 0x80, 0x8 ;  /* 0x000000000008781c */ /* 0x000ff60003f0f028 */
[----:B------:R-:W-:Y:S02]  /*3f60*/  @!UPT UIADD3 URZ, UPT, UPT, URZ, URZ, URZ ;  /* 0x000000fffffff290 */ /* 0x000fe4000fffe0ff */
[----:B--2---:R-:W-:Y:S02]  /*3f70*/  @P0 SHF.R.U32.HI R0, RZ, 0x10, R5 ;  /* 0x00000010ff000819 */ /* 0x004fe40000011605 */
[----:B------:R-:W-:Y:S02]  /*3f80*/  @P0 MOV R2, R4 ;  /* 0x0000000400020202 */ /* 0x000fe40000000f00 */
[----:B------:R-:W-:Y:S01]  /*3f90*/  @P0 R2UR UR4, R0 ;  /* 0x00000000000402ca */ /* 0x000fe200000e0000 */
[----:B------:R-:W-:Y:S01]  /*3fa0*/  VIADD R0, R8, 0x70 ;  /* 0x0000007008007836 */ /* 0x000fe20000000000 */
[----:B------:R-:W-:Y:S02]  /*3fb0*/  @P0 LOP3.LUT R4, R5, 0xffff, RZ, 0xc0, !PT ;  /* 0x0000ffff05040812 */ /* 0x000fe400078ec0ff */
[----:B------:R-:W-:Y:S02]  /*3fc0*/  @P0 R2UR UR6, R2 ;  /* 0x00000000020602ca */ /* 0x000fe400000e0000 */
[----:B------:R-:W-:Y:S02]  /*3fd0*/  PRMT R0, RZ, 0x654, R0 ;  /* 0x00000654ff007816 */ /* 0x000fe40000000000 */
[----:B------:R-:W-:Y:S02]  /*3fe0*/  @P0 R2UR UR5, R4 ;  /* 0x00000000040502ca */ /* 0x000fe400000e0000 */
[----:B------:R2:W-:Y:S03]  /*3ff0*/  SYNCS.ARRIVE.TRANS64.RED.A1T0 RZ, [R0+URZ], RZ ;  /* 0x000000ff00ff79a7 */ /* 0x0005e600081004ff */
[----:B------:R-:W-:Y:S04]  /*4000*/  @UP2 UMOV UR27, UR4 ;  /* 0x00000004001b2c82 */ /* 0x000fe80008000000 */
[----:B------:R-:W-:Y:S04]  /*4010*/  @UP2 UMOV UR14, UR6 ;  /* 0x00000006000e2c82 */ /* 0x000fe80008000000 */
[----:B------:R-:W-:Y:S01]  /*4020*/  @UP2 UMOV UR13, UR5 ;  /* 0x00000005000d2c82 */ /* 0x000fe20008000000 */
[----:B------:R-:W-:Y:S05]  /*4030*/  BRA.U !UP0, `(.L_x_75) ;  /* 0x0000000108c07547 */ /* 0x000fea000b800000 */
[----:B------:R-:W-:Y:S02]  /*4040*/  UIMAD.WIDE.U32 UR8, UR13, UR35, URZ ;  /* 0x000000230d0872a5 */ /* 0x000fe4000f8e00ff */
[----:B------:R-:W-:Y:S02]  /*4050*/  UP2UR UR12, UPR, URZ, 0x4 ;  /* 0x00000004ff0c7883 */ /* 0x000fe40008000000 */
[----:B------:R-:W-:Y:S02]  /*4060*/  UISETP.NE.AND UP2, UPT, UR34, 0x1, UPT ;  /* 0x000000012200788c */ /* 0x000fe4000bf45270 */
[----:B------:R-:W-:Y:S02]  /*4070*/  UIMAD.WIDE.U32 UR10, UR14, UR32, URZ ;  /* 0x000000200e0a72a5 */ /* 0x000fe4000f8e00ff */
[----:B------:R-:W-:Y:S02]  /*4080*/  USEL UR4, UR30, UR39, !UP2 ;  /* 0x000000271e047287 */ /* 0x000fe4000d000000 */
[----:B------:R-:W-:Y:S02]  /*4090*/  UISETP.NE.AND UP0, UPT, UR15, 0x1, UPT ;  /* 0x000000010f00788c */ /* 0x000fe4000bf05270 */
[----:B------:R-:W-:Y:S02]  /*40a0*/  UP2UR UR16, UPR, URZ, 0x2 ;  /* 0x00000002ff107883 */ /* 0x000fe40008000000 */
[----:B------:R-:W-:Y:S02]  /*40b0*/  UISETP.NE.AND UP1, UPT, UR42, 0x1, UPT ;  /* 0x000000012a00788c */ /* 0x000fe4000bf25270 */
[----:B-1----:R-:W-:Y:S02]  /*40c0*/  UIMAD.WIDE.U32 UR18, UR4, UR22, URZ ;  /* 0x00000016041272a5 */ /* 0x002fe4000f8e00ff */
[----:B------:R-:W-:Y:S01]  /*40d0*/  USEL UR7, UR31, UR40, !UP0 ;  /* 0x000000281f077287 */ /* 0x000fe2000c000000 */
[----:B------:R-:W-:Y:S02]  /*40e0*/  UMOV UR5, UR9 ;  /* 0x0000000900057c82 */ /* 0x000fe40008000000 */
[----:B------:R-:W-:Y:S02]  /*40f0*/  USHF.R.U32.HI UR6, URZ, UR41, UR5 ;  /* 0x00000029ff067299 */ /* 0x000fe40008011605 */
[----:B------:R-:W-:Y:S02]  /*4100*/  UIMAD.WIDE.U32 UR24, UR7, UR22, URZ ;  /* 0x00000016071872a5 */ /* 0x000fe4000f8e00ff */
[----:B------:R-:W-:Y:S02]  /*4110*/  USEL UR6, UR13, UR6, !UP2 ;  /* 0x000000060d067287 */ /* 0x000fe4000d000000 */
[----:B------:R-:W-:Y:S01]  /*4120*/  UISETP.NE.AND UP2, UPT, UR12, URZ, UPT ;  /* 0x000000ff0c00728c */ /* 0x000fe2000bf45270 */
[----:B------:R-:W-:Y:S01]  /*4130*/  UMOV UR5, UR11 ;  /* 0x0000000b00057c82 */ /* 0x000fe20008000000 */
[----:B------:R-:W-:Y:S02]  /*4140*/  UIMAD.WIDE.U32 UR10, UR6, UR22, URZ ;  /* 0x00000016060a72a5 */ /* 0x000fe4000f8e00ff */
[----:B------:R-:W-:Y:S03]  /*4150*/  USHF.R.U32.HI UR8, URZ, UR33, UR5 ;  /* 0x00000021ff087299 */ /* 0x000fe60008011605 */
[----:B------:R-:W-:Y:S02]  /*4160*/  UMOV UR5, UR19 ;  /* 0x0000001300057c82 */ /* 0x000fe40008000000 */
[----:B------:R-:W-:Y:S03]  /*4170*/  @UP1 USHF.R.U32.HI UR4, URZ, UR23, UR5 ;  /* 0x00000017ff041299 */ /* 0x000fe60008011605 */
[----:B------:R-:W-:Y:S01]  /*4180*/  UMOV UR5, UR25 ;  /* 0x0000001900057c82 */ /* 0x000fe20008000000 */
[----:B------:R-:W-:Y:S02]  /*4190*/  UIMAD UR4, UR42, UR4, URZ ;  /* 0x000000042a0472a4 */ /* 0x000fe4000f8e02ff */
[----:B------:R-:W-:Y:S02]  /*41a0*/  @UP1 USHF.R.U32.HI UR7, URZ, UR23, UR5 ;  /* 0x00000017ff071299 */ /* 0x000fe40008011605 */
[----:B------:R-:W-:Y:S02]  /*41b0*/  USEL UR5, UR14, UR8, !UP0 ;  /* 0x000000080e057287 */ /* 0x000fe4000c000000 */
[----:B------:R-:W-:Y:S02]  /*41c0*/  UIMAD UR8, UR42, UR7, URZ ;  /* 0x000000072a0872a4 */ /* 0x000fe4000f8e02ff */
[----:B------:R-:W-:Y:S03]  /*41d0*/  UISETP.GE.AND UP0, UPT, UR6, UR4, UPT ;  /* 0x000000040600728c */ /* 0x000fe6000bf06270 */
[----:B------:R-:W-:Y:S01]  /*41e0*/  UMOV UR4, UR11 ;  /* 0x0000000b00047c82 */ /* 0x000fe20008000000 */
[----:B------:R-:W-:Y:S02]  /*41f0*/  UISETP.GE.OR UP0, UPT, UR5, UR8, UP0 ;  /* 0x000000080500728c */ /* 0x000fe40008706670 */
[----:B------:R-:W-:Y:S02]  /*4200*/  USHF.R.U32.HI UR4, URZ, UR23, UR4 ;  /* 0x00000017ff047299 */ /* 0x000fe40008011604 */
[----:B------:R-:W-:Y:S02]  /*4210*/  UIMAD.WIDE.U32 UR8, UR5, UR22, URZ ;  /* 0x00000016050872a5 */ /* 0x000fe4000f8e00ff */
[----:B------:R-:W-:Y:S04]  /*4220*/  USEL UR10, UR6, UR4, !UP1 ;  /* 0x00000004060a7287 */ /* 0x000fe8000c800000 */
[----:B------:R-:W-:Y:S01]  /*4230*/  UIADD3 UR11, UPT, UPT, -UR10, URZ, URZ ;  /* 0x000000ff0a0b7290 */ /* 0x000fe2000fffe1ff */
[----:B------:R-:W-:Y:S02]  /*4240*/  @!UP0 UMOV UR4, UR9 ;  /* 0x0000000900048c82 */ /* 0x000fe40008000000 */
[----:B------:R-:W-:Y:S02]  /*4250*/  @!UP0 USHF.R.U32.HI UR4, URZ, UR23, UR4 ;  /* 0x00000017ff048299 */ /* 0x000fe40008011604 */
[----:B------:R-:W-:Y:S02]  /*4260*/  UIMAD UR8, UR42, UR11, UR6 ;  /* 0x0000000b2a0872a4 */ /* 0x000fe4000f8e0206 */
[----:B------:R-:W-:Y:S02]  /*4270*/  @!UP0 USEL UR4, UR5, UR4, !UP1 ;  /* 0x0000000405048287 */ /* 0x000fe4000c800000 */
[----:B------:R-:W-:Y:S02]  /*4280*/  UISETP.NE.AND UP1, UPT, UR16, URZ, UPT ;  /* 0x000000ff1000728c */ /* 0x000fe4000bf25270 */
[----:B------:R-:W-:Y:S02]  /*4290*/  @!UP0 UIMAD UR8, UR7, UR8, UR4 ;  /* 0x00000008070882a4 */ /* 0x000fe4000f8e0204 */
[----:B------:R-:W-:Y:S02]  /*42a0*/  @!UP0 UIADD3 UR9, UPT, UPT, UR10, -UR4, URZ ;  /* 0x800000040a098290 */ /* 0x000fe4000fffe0ff */
[----:B------:R-:W-:Y:S02]  /*42b0*/  UIADD3 UR4, UPT, UPT, -UR5, URZ, URZ ;  /* 0x000000ff05047290 */ /* 0x000fe4000fffe1ff */
[----:B------:R-:W-:Y:S02]  /*42c0*/  UIADD3 UR7, UPT, UPT, -UR6, URZ, URZ ;  /* 0x000000ff06077290 */ /* 0x000fe4000fffe1ff */
[----:B------:R-:W-:Y:S02]  /*42d0*/  @!UP0 UIMAD UR6, UR9, UR42, UR5 ;  /* 0x0000002a090682a4 */ /* 0x000fe4000f8e0205 */
[----:B------:R-:W-:Y:S02]  /*42e0*/  UIMAD UR14, UR15, UR4, UR14 ;  /* 0x000000040f0e72a4 */ /* 0x000fe4000f8e020e */
[----:B------:R-:W-:Y:S01]  /*42f0*/  UIMAD UR13, UR34, UR7, UR13 ;  /* 0x00000007220d72a4 */ /* 0x000fe2000f8e020d */
[----:B------:R-:W-:Y:S02]  /*4300*/  @!UP0 UMOV UR5, UR8 ;  /* 0x0000000800058c82 */ /* 0x000fe40008000000 */
[----:B------:R-:W-:Y:S02]  /*4310*/  UIMAD UR14, UR5, UR15, UR14 ;  /* 0x0000000f050e72a4 */ /* 0x000fe4000f8e020e */
[----:B------:R-:W-:Y:S11]  /*4320*/  UIMAD UR13, UR6, UR34, UR13 ;  /* 0x00000022060d72a4 */ /* 0x000ff6000f8e020d */
[----:B------:R-:W-:Y:S01]  /*4330*/  @!UPT UIADD3 URZ, UPT, UPT, URZ, URZ, URZ ;  /* 0x000000fffffff290 */ /* 0x000fe2000fffe0ff */
.L_x_75:
[----:B------:R-:W3:Y:S01]  /*4340*/  @!UP3 LDCU.128 UR8, c[0x0][0xb10] ;  /* 0x00016200ff08b7ac */ /* 0x000ee20008000c00 */
[----:B------:R-:W-:Y:S02]  /*4350*/  ISETP.NE.U32.AND P0, PT, RZ, UR28, PT ;  /* 0x0000001cff007c0c */ /* 0x000fe4000bf05070 */
[----:B------:R-:W-:Y:S02]  /*4360*/  SHF.L.U32 R4, R11, 0x1f, RZ ;  /* 0x0000001f0b047819 */ /* 0x000fe400000006ff */
[----:B------:R-:W-:Y:S01]  /*4370*/  ISETP.NE.AND.EX P0, PT, RZ, UR29, PT, P0 ;  /* 0x0000001dff007c0c */ /* 0x000fe2000bf05300 */
[----:B------:R-:W4:Y:S01]  /*4380*/  @!UP3 LDCU UR5, c[0x0][0xb0c] ;  /* 0x00016180ff05b7ac */ /* 0x000f220008000800 */
[----:B------:R-:W-:Y:S02]  /*4390*/  USHF.L.U32 UR19, UR20, 0x6, URZ ;  /* 0x0000000614137899 */ /* 0x000fe400080006ff */
[----:B------:R-:W-:Y:S02]  /*43a0*/  USHF.L.U32 UR18, UR26, 0x7, URZ ;  /* 0x000000071a127899 */ /* 0x000fe400080006ff */
[----:B---3--:R-:W-:Y:S07]  /*43b0*/  UIMAD.WIDE.U32 UR6, UR14, UR8, URZ ;  /* 0x000000080e0672a5 */ /* 0x008fee000f8e00ff */
[----:B------:R-:W-:Y:S01]  /*43c0*/  @!UP3 UMOV UR4, UR7 ;  /* 0x000000070004bc82 */ /* 0x000fe20008000000 */
[----:B----4-:R-:W-:Y:S02]  /*43d0*/  @!UP3 UISETP.NE.AND UP0, UPT, UR5, 0x1, UPT ;  /* 0x000000010500b88c */ /* 0x010fe4000bf05270 */
[----:B------:R-:W-:Y:S02]  /*43e0*/  @!UP3 USHF.R.U32.HI UR4, URZ, UR9, UR4 ;  /* 0x00000009ff04b299 */ /* 0x000fe40008011604 */
[----:B------:R-:W-:Y:S02]  /*43f0*/  UIMAD.WIDE.U32 UR6, UR13, UR11, URZ ;  /* 0x0000000b0d0672a5 */ /* 0x000fe4000f8e00ff */
[----:B------:R-:W-:Y:S02]  /*4400*/  @!UP3 USEL UR8, UR14, UR4, !UP0 ;  /* 0x000000040e08b287 */ /* 0x000fe4000c000000 */
[----:B------:R-:W-:Y:S03]  /*4410*/  @!UP3 UISETP.NE.AND UP0, UPT, UR10, 0x1, UPT ;  /* 0x000000010a00b88c */ /* 0x000fe6000bf05270 */
[----:B------:R-:W-:Y:S02]  /*4420*/  @!UP3 UMOV UR6, UR7 ;  /* 0x000000070006bc82 */ /* 0x000fe40008000000 */
[----:B------:R-:W3:Y:S02]  /*4430*/  @!UP3 LDCU UR4, c[0x0][0xb20] ;  /* 0x00016400ff04b7ac */ /* 0x000ee40008000800 */
[----:B---3--:R-:W-:Y:S04]  /*4440*/  @!UP3 USHF.R.U32.HI UR6, URZ, UR4, UR6 ;  /* 0x00000004ff06b299 */ /* 0x008fe80008011606 */
[----:B------:R-:W-:Y:S04]  /*4450*/  @!UP3 USEL UR6, UR13, UR6, !UP0 ;  /* 0x000000060d06b287 */ /* 0x000fe8000c000000 */
[----:B------:R-:W-:Y:S02]  /*4460*/  @!UP3 UIADD3 UR4, UPT, UPT, -UR8, UR6, URZ ;  /* 0x000000060804b290 */ /* 0x000fe4000fffe1ff */
[----:B------:R-:W-:Y:S02]  /*4470*/  @!UP3 UIADD3 UR6, UPT, UPT, UR8, -UR6, URZ ;  /* 0x800000060806b290 */ /* 0x000fe4000fffe0ff */
[----:B------:R-:W-:Y:S02]  /*4480*/  @!UP3 UIMAD UR14, UR4, UR5, UR14 ;  /* 0x00000005040eb2a4 */ /* 0x000fe4000f8e020e */
[----:B------:R-:W-:Y:S01]  /*4490*/  @!UP3 UIMAD UR13, UR6, UR10, UR13 ;  /* 0x0000000a060db2a4 */ /* 0x000fe2000f8e020d */
[----:B------:R-:W-:Y:S11]  /*44a0*/  BRA.U UP4, `(.L_x_76) ;  /* 0x0000000104107547 */ /* 0x000ff6000b800000 */
[----:B------:R-:W-:Y:S04]  /*44b0*/  MOV R2, UR37 ;  /* 0x0000002500027c02 */ /* 0x000fe80008000f00 */
[----:B------:R-:W-:Y:S04]  /*44c0*/  SHF.L.U32 R2, R2, 0x1f, RZ ;  /* 0x0000001f02027819 */ /* 0x000fe800000006ff */
[----:B------:R-:W3:Y:S02]  /*44d0*/  SYNCS.PHASECHK.TRANS64.TRYWAIT P1, [UR21+0x58], R2 ;  /* 0x00005802ff0075a7 */ /* 0x000ee40008021115 */
[----:B---3--:R-:W-:Y:S05]  /*44e0*/  @!P1 BRA `(.L_x_77) ;  /* 0x00000038003c9947 */ /* 0x008fea0003800000 */
.L_x_76:
[----:B------:R-:W-:Y:S05]  /*44f0*/  BRA.U !UP6, `(.L_x_78) ;  /* 0x000000010e387547 */ /* 0x000fea000b800000 */
[----:B------:R-:W-:Y:S01]  /*4500*/  UPLOP3.LUT UP1, UPT, UPT, UPT, UP5, 0x80, 0x8 ;  /* 0x000000000008789c */ /* 0x000fe20003f2f050 */
[----:B--2---:R-:W-:Y:S01]  /*4510*/  HFMA2 R0, -RZ, RZ, 0, 5.9604644775390625e-08 ;  /* 0x00000001ff007431 */ /* 0x004fe200000001ff */
[----:B------:R-:W2:Y:S01]  /*4520*/  LDCU.64 UR8, c[0x0][0x358] ;  /* 0x00006b00ff0877ac */ /* 0x000ea20008000a00 */
[----:B------:R-:W-:Y:S03]  /*4530*/  IMAD.MOV.U32 R74, RZ, RZ, 0x1 ;  /* 0x00000001ff4a7424 */ /* 0x000fe600078e00ff */
[----:B------:R-:W-:Y:S05]  /*4540*/  PLOP3.LUT P1, PT, PT, PT, UP1, 0x80, 0x8 ;  /* 0x000000000008781c */ /* 0x000fea0003f2f018 */
[----:B------:R-:W3:Y:S01]  /*4550*/  @UP1 LDCU.64 UR4, c[0x0][0x888] ;  /* 0x00011100ff0417ac */ /* 0x000ee20008000a00 */
[----:B------:R-:W-:Y:S07]  /*4560*/  @UP1 UIMAD UR6, UR36, UR28, URZ ;  /* 0x0000001c240612a4 */ /* 0x000fee000f8e02ff */
[----:B------:R-:W-:Y:S01]  /*4570*/  @!P1 PRMT R74, R0, 0x7610, R74 ;  /* 0x00007610004a9816 */ /* 0x000fe2000000004a */
[----:B---3--:R-:W-:Y:S06]  /*4580*/  @UP1 UIMAD.WIDE UR4, UR6, 0x4, UR4 ;  /* 0x00000004060418a5 */ /* 0x008fec000f8e0204 */
[----:B-----5:R-:W-:Y:S01]  /*4590*/  IMAD.U32 R40, RZ, RZ, UR4 ;  /* 0x00000004ff287e24 */ /* 0x020fe2000f8e00ff */
[----:B------:R-:W-:Y:S04]  /*45a0*/  MOV R41, UR5 ;  /* 0x0000000500297c02 */ /* 0x000fe80008000f00 */
[----:B------:R-:W3:Y:S01]  /*45b0*/  @!UP1 LDCU UR4, c[0x0][0x880] ;  /* 0x00011000ff0497ac */ /* 0x000ee20008000800 */
[----:B--2---:R4:W5:Y:S02]  /*45c0*/  @P1 LDG.E R40, desc[UR8][R40.64] ;  /* 0x0000000828281981 */ /* 0x004964000c1e1900 */
[----:B---34-:R-:W-:Y:S07]  /*45d0*/  @!P1 IMAD.U32 R40, RZ, RZ, UR4 ;  /* 0x00000004ff289e24 */ /* 0x018fee000f8e00ff */
.L_x_78:
[----:B-----5:R-:W-:Y:S01]  /*45e0*/  @!P0 ISETP.EQ.AND P2, PT, R40, RZ, PT ;  /* 0x000000ff2800820c */ /* 0x020fe20003f42270 */
[----:B------:R-:W-:Y:S01]  /*45f0*/  @!UPT UIADD3 URZ, UPT, UPT, URZ, URZ, URZ ;  /* 0x000000fffffff290 */ /* 0x000fe2000fffe0ff */
[----:B------:R-:W-:Y:S11]  /*4600*/  @!P0 BRA `(.L_x_79) ;  /* 0x0000000000148947 */ /* 0x000ff60003800000 */
[----:B------:R-:W-:Y:S02]  /*4610*/  LOP3.LUT P0, RZ, R74, 0xff, RZ, 0xc0, !PT ;  /* 0x000000ff4aff7812 */ /* 0x000fe4000780c0ff */
[----:B------:R-:W-:Y:S04]  /*4620*/  PLOP3.LUT P2, PT, PT, PT, UP1, 0x80, 0x8 ;  /* 0x000000000008781c */ /* 0x000fe80003f4f018 */
[----:B------:R-:W-:Y:S07]  /*4630*/  PLOP3.LUT P2, PT, P2, PT, PT, 0x8, 0x80 ;  /* 0x000000000080781c */ /* 0x000fee000174e170 */
[----:B------:R-:W-:Y:S11]  /*4640*/  @P0 ISETP.EQ.AND P2, PT, R40, RZ, PT ;  /* 0x000000ff2800020c */ /* 0x000ff60003f42270 */
[----:B------:R-:W-:Y:S02]  /*4650*/  @!UPT UIADD3 URZ, UPT, UPT, URZ, URZ, URZ ;  /* 0x000000fffffff290 */ /* 0x000fe4000fffe0ff */
.L_x_79:
[----:B------:R-:W3:Y:S01]  /*4660*/  SYNCS.PHASECHK.TRANS64.TRYWAIT P0, [UR21+0x40], R4 ;  /* 0x00004004ff0075a7 */ /* 0x000ee20008001115 */
[----:B------:R-:W-:Y:S04]  /*4670*/  ELECT P1, URZ, PT ;  /* 0x0000000000ff782f */ /* 0x000fe80003820000 */
[----:B------:R-:W-:Y:S01]  /*4680*/  PLOP3.LUT P1, PT, P2, P1, PT, 0xf2, 0x2f ;  /* 0x00000000002f781c */ /* 0x000fe20001723e72 */
[----:B------:R-:W-:Y:S01]  /*4690*/  @!UPT UIADD3 URZ, UPT, UPT, URZ, URZ, URZ ;  /* 0x000000fffffff290 */ /* 0x000fe2000fffe0ff */
[----:B---3--:R-:W-:Y:S11]  /*46a0*/  @!P0 BRA `(.L_x_80) ;  /* 0x0000003400e48947 */ /* 0x008ff60003800000 */
.L_x_139:
[----:B--2---:R-:W-:Y:S01]  /*46b0*/  @!P1 IADD3 R2, P0, PT, R12, 0x580, RZ ;  /* 0x000005800c029810 */ /* 0x004fe20007f1e0ff */
[----:B------:R-:W-:Y:S01]  /*46c0*/  VOTEU.ALL UP0, P1 ;  /* 0x0000000000ff7886 */ /* 0x000fe20000800000 */
[----:B------:R-:W-:Y:S01]  /*46d0*/  UMOV UR6, 0x0 ;  /* 0x0000000000067882 */ /* 0x000fe20000000000 */
[----:B------:R-:W-:Y:S01]  /*46e0*/  UMOV UR7, 0x10000000 ;  /* 0x1000000000077882 */ /* 0x000fe20000000000 */
[----:B------:R-:W-:Y:S01]  /*46f0*/  @!P1 R2UR UR5, R2 ;  /* 0x00000000020592ca */ /* 0x000fe200000e0000 */
[----:B------:R-:W-:Y:S01]  /*4700*/  @!P1 IMAD.X R0, RZ, RZ, R13, P0 ;  /* 0x000000ffff009224 */ /* 0x000fe200000e060d */
[----:B------:R-:W-:Y:S01]  /*4710*/  @!UP0 UIADD3 UR16, UPT, UPT, UR21, 0x200, URZ ;  /* 0x0000020015108890 */ /* 0x000fe2000fffe0ff */
[----:B------:R-:W-:Y:S01]  /*4720*/  VIADD R10, R10, 0x1 ;  /* 0x000000010a0a7836 */ /* 0x000fe20000000000 */
[----:B------:R-:W-:Y:S01]  /*4730*/  VOTEU.ALL UP0, P1 ;  /* 0x0000000000ff7886 */ /* 0x000fe20000800000 */
[----:B------:R-:W-:Y:S01]  /*4740*/  UMOV UR20, UR36 ;  /* 0x0000002400147c82 */ /* 0x000fe20008000000 */
[----:B------:R-:W-:Y:S01]  /*4750*/  @!P1 R2UR UR4, R0 ;  /* 0x00000000000492ca */ /* 0x000fe200000e0000 */
[----:B------:R-:W-:Y:S06]  /*4760*/  @!P1 IMAD.MOV.U32 R0, RZ, RZ, 0x1000 ;  /* 0x00001000ff009424 */ /* 0x000fec00078e00ff */
[----:B------:R-:W-:Y:S06]  /*4770*/  IMAD.U32 R6, RZ, RZ, UR5 ;  /* 0x00000005ff067e24 */ /* 0x000fec000f8e00ff */
[----:B------:R-:W-:Y:S01]  /*4780*/  IMAD.U32 R7, RZ, RZ, UR4 ;  /* 0x00000004ff077e24 */ /* 0x000fe2000f8e00ff */
[----:B------:R-:W-:Y:S04]  /*4790*/  @!P1 R2UR UR4, R6 ;  /* 0x00000000060492ca */ /* 0x000fe800000e0000 */
[----:B------:R-:W-:Y:S11]  /*47a0*/  @!P1 R2UR UR5, R7 ;  /* 0x00000000070592ca */ /* 0x000ff600000e0000 */
[----:B------:R-:W-:Y:S02]  /*47b0*/  @!UPT UIADD3 URZ, UPT, UPT, URZ, URZ, URZ ;  /* 0x000000fffffff290 */ /* 0x000fe4000fffe0ff */
[----:B------:R2:W-:Y:S01]  /*47c0*/  @!UP0 UTMALDG.3D [UR16], [UR4], desc[UR6] ;  /* 0x00000610040085b4 */ /* 0x0005e20008011000 */
[----:B------:R3:W-:Y:S01]  /*47d0*/  @!P1 SYNCS.ARRIVE.TRANS64.RED.A0TR RZ, [UR21+0x30], R0 ;  /* 0x00003000ffff99a7 */ /* 0x0007e20008300415 */
[----:B--2---:R-:W-:Y:S09]  /*47e0*/  UPRMT UR4, UR45, 0x654, UR17 ;  /* 0x000006542d047896 */ /* 0x004ff20008000011 */
[----:B------:R-:W-:Y:S01]  /*47f0*/  SYNCS.ARRIVE.TRANS64.RED.A1T0 RZ, [UR4], RZ ;  /* 0x000000ffffff79a7 */ /* 0x000fe20008100404 */
[----:B------:R-:W2:Y:S02]  /*4800*/  SYNCS.PHASECHK.TRANS64.TRYWAIT P0, [UR21+0x48], R4 ;  /* 0x00004804ff0075a7 */ /* 0x000ea40008001115 */
[----:B--23--:R-:W-:Y:S05]  /*4810*/  @!P0 BRA `(.L_x_81) ;  /* 0x0000003400a08947 */ /* 0x00cfea0003800000 */
.L_x_141:
[----:B------:R-:W-:Y:S01]  /*4820*/  @!P1 IADD3 R2, P0, PT, R12, 0x580, RZ ;  /* 0x000005800c029810 */ /* 0x000fe20007f1e0ff */
[----:B------:R-:W-:Y:S01]  /*4830*/  VOTEU.ALL UP0, P1 ;  /* 0x0000000000ff7886 */ /* 0x000fe20000800000 */
[----:B------:R-:W-:Y:S01]  /*4840*/  UMOV UR6, 0x0 ;  /* 0x0000000000067882 */ /* 0x000fe20000000000 */
[----:B------:R-:W-:Y:S01]  /*4850*/  UMOV UR7, 0x10000000 ;  /* 0x1000000000077882 */ /* 0x000fe20000000000 */
[----:B------:R-:W-:Y:S01]  /*4860*/  @!P1 R2UR UR5, R2 ;  /* 0x00000000020592ca */ /* 0x000fe200000e0000 */
[----:B--2---:R-:W-:Y:S01]  /*4870*/  @!P1 IMAD.X R0, RZ, RZ, R13, P0 ;  /* 0x000000ffff009224 */ /* 0x004fe200000e060d */
[----:B------:R-:W-:Y:S01]  /*4880*/  @!UP0 UIADD3 UR10, UPT, UPT, UR18, 0x40, URZ ;  /* 0x00000040120a8890 */ /* 0x000fe2000fffe0ff */
[----:B------:R-:W-:Y:S01]  /*4890*/  R2UR UR16, R76 ;  /* 0x000000004c1072ca */ /* 0x000fe200000e0000 */
[----:B------:R-:W-:Y:S01]  /*48a0*/  @!UP0 UIADD3 UR8, UPT, UPT, UR21, 0x1200, URZ ;  /* 0x0000120015088890 */ /* 0x000fe2000fffe0ff */
[----:B------:R-:W-:Y:S01]  /*48b0*/  ISETP.NE.AND P0, PT, R10, 0x2, PT ;  /* 0x000000020a00780c */ /* 0x000fe20003f05270 */
[----:B------:R-:W-:Y:S01]  /*48c0*/  @!UP0 UIADD3 UR9, UPT, UPT, UR21, 0x38, URZ ;  /* 0x0000003815098890 */ /* 0x000fe2000fffe0ff */
[----:B------:R-:W-:Y:S01]  /*48d0*/  @!P1 R2UR UR4, R0 ;  /* 0x00000000000492ca */ /* 0x000fe200000e0000 */
[----:B------:R-:W-:Y:S01]  /*48e0*/  VOTEU.ALL UP0, P1 ;  /* 0x0000000000ff7886 */ /* 0x000fe20000800000 */
[----:B------:R-:W-:Y:S01]  /*48f0*/  UMOV UR11, UR19 ;  /* 0x00000013000b7c82 */ /* 0x000fe20008000000 */
[----:B------:R-:W-:Y:S01]  /*4900*/  UMOV UR12, UR36 ;  /* 0x00000024000c7c82 */ /* 0x000fe20008000000 */
[----:B------:R-:W-:Y:S01]  /*4910*/  SEL R0, RZ, 0x1, P0 ;  /* 0x00000001ff007807 */ /* 0x000fe20000000000 */
[----:B------:R-:W-:Y:S01]  /*4920*/  UIADD3 UR26, UPT, UPT, UR13, UR63, URZ ;  /* 0x0000003f0d1a7290 */ /* 0x000fe2000fffe0ff */
[----:B------:R-:W-:Y:S01]  /*4930*/  IMAD.U32 R4, RZ, RZ, UR5 ;  /* 0x00000005ff047e24 */ /* 0x000fe2000f8e00ff */
[----:B------:R-:W-:Y:S01]  /*4940*/  LOP3.LUT R11, R11, 0x1, RZ, 0x3c, !PT ;  /* 0x000000010b0b7812 */ /* 0x000fe200078e3cff */
[----:B------:R-:W-:Y:S01]  /*4950*/  UMOV UR36, UR27 ;  /* 0x0000001b00247c82 */ /* 0x000fe20008000000 */
[----:B------:R-:W-:Y:S01]  /*4960*/  LOP3.LUT R9, R9, R0, RZ, 0x3c, !PT ;  /* 0x0000000009097212 */ /* 0x000fe200078e3cff */
[----:B------:R-:W-:Y:S01]  /*4970*/  UIADD3 UR20, UPT, UPT, UR14, UR16, URZ ;  /* 0x000000100e147290 */ /* 0x000fe2000fffe0ff */
[----:B------:R-:W-:Y:S01]  /*4980*/  SEL R10, R10, RZ, P0 ;  /* 0x000000ff0a0a7207 */ /* 0x000fe20000000000 */
[----:B------:R-:W-:Y:S01]  /*4990*/  UPLOP3.LUT UP4, UPT, UPT, UPT, UPT, 0x80, 0x8 ;  /* 0x000000000008789c */ /* 0x000fe20003f8f070 */
[----:B------:R-:W-:Y:S01]  /*49a0*/  IMAD.U32 R5, RZ, RZ, UR4 ;  /* 0x00000004ff057e24 */ /* 0x000fe2000f8e00ff */
[----:B------:R-:W-:Y:S04]  /*49b0*/  @!P1 R2UR UR4, R4 ;  /* 0x00000000040492ca */ /* 0x000fe800000e0000 */
[----:B------:R-:W-:Y:S11]  /*49c0*/  @!P1 R2UR UR5, R5 ;  /* 0x00000000050592ca */ /* 0x000ff600000e0000 */
[----:B------:R-:W-:Y:S02]  /*49d0*/  @!UPT UIADD3 URZ, UPT, UPT, URZ, URZ, URZ ;  /* 0x000000fffffff290 */ /* 0x000fe4000fffe0ff */
[----:B------:R2:W-:Y:S01]  /*49e0*/  @!UP0 UTMALDG.3D [UR8], [UR4], desc[UR6] ;  /* 0x00000608040085b4 */ /* 0x0005e20008011000 */
[----:B------:R2:W-:Y:S01]  /*49f0*/  @!P1 SYNCS.ARRIVE.TRANS64.RED.A0TR RZ, [UR21+0x38], R3 ;  /* 0x00003803ffff99a7 */ /* 0x0005e20008300415 */
[----:B------:R-:W-:Y:S01]  /*4a00*/  SYNCS.ARRIVE.TRANS64.RED.A1T0 RZ, [UR38], RZ ;  /* 0x000000ffffff79a7 */ /* 0x000fe20008100426 */
[----:B------:R-:W-:Y:S05]  /*4a10*/  BRA.U UP2, `(.L_x_82) ;  /* 0xfffffff5020c7547 */ /* 0x000fea000b83ffff */
[----:B------:R-:W-:-:S04]  /*4a20*/  SHF.L.U32 R2, R11, 0x1f, RZ ;  /* 0x0000001f0b027819 */ /* 0x000fc800000006ff */
[----:B------:R-:W3:Y:S02]  /*4a30*/  SYNCS.PHASECHK.TRANS64.TRYWAIT P0, [UR21+0x40], R2 ;  /* 0x00004002ff0075a7 */ /* 0x000ee40008001115 */
[----:B---3--:R-:W-:Y:S05]  /*4a40*/  @!P0 BRA `(.L_x_83) ;  /* 0x00000034002c8947 */ /* 0x008fea0003800000 */
.L_x_143:
[----:B---3--:R-:W-:-:S07]  /*4a50*/  MOV R0, UR21 ;  /* 0x0000001500007c02 */ /* 0x008fce0008000f00 */
.L_x_84:
[----:B---3--:R-:W-:-:S04]  /*4a60*/  SHF.L.U32 R2, R11, 0x1f, RZ ;  /* 0x0000001f0b027819 */ /* 0x008fc800000006ff */
[----:B------:R3:W4:Y:S03]  /*4a70*/  SYNCS.PHASECHK.TRANS64.TRYWAIT P0, [R0+URZ+0x48], R2 ;  /* 0x00004802000075a7 */ /* 0x00072600080011ff */
[----:B----4-:R-:W-:Y:S05]  /*4a80*/  @!P0 NANOSLEEP.SYNCS 0x989680 ;  /* 0x009896800000895d */ /* 0x010fea0003900000 */
[----:B------:R-:W4:Y:S02]  /*4a90*/  @!P0 SYNCS.PHASECHK.TRANS64 P0, [R0+URZ+0x48], R2 ;  /* 0x00004802000085a7 */ /* 0x000f2400080010ff */
[----:B-12-4-:R-:W-:Y:S05]  /*4aa0*/  @P0 EXIT ;  /* 0x000000000000094d */ /* 0x016fea0003800000 */
[----:B------:R-:W-:Y:S05]  /*4ab0*/  BRA `(.L_x_84) ;  /* 0xfffffffc00e87947 */ /* 0x000fea000383ffff */
.L_x_73:
[----:B------:R-:W-:-:S06]  /*4ac0*/  UISETP.GE.AND UP0, UPT, UR18, 0x4, UPT ;  /* 0x000000041200788c */ /* 0x000fcc000bf06270 */
[----:B------:R-:W-:-:S13]  /*4ad0*/  PLOP3.LUT P0, PT, PT, PT, UP0, 0x80, 0x8 ;  /* 0x000000000008781c */ /* 0x000fda0003f0f008 */
[----:B-1----:R-:W-:Y:S05]  /*4ae0*/  @!P0 EXIT ;  /* 0x000000000000894d */ /* 0x002fea0003800000 */
[----:B------:R-:W-:Y:S01]  /*4af0*/  BAR.SYNC.DEFER_BLOCKING 0x6, 0xa0 ;  /* 0x0182800000007b1d */ /* 0x000fe20000010000 */
[C---:B------:R-:W-:Y:S01]  /*4b00*/  IMAD.SHL.U32 R7, R84.reuse, 0x40, RZ ;  /* 0x0000004054077824 */ /* 0x040fe200078e00ff */
[C---:B------:R-:W-:Y:S01]  /*4b10*/  LOP3.LUT R86, R84.reuse, 0x60, RZ, 0xc0, !PT ;  /* 0x0000006054567812 */ /* 0x040fe200078ec0ff */
[C---:B------:R-:W-:Y:S01]  /*4b20*/  IMAD.SHL.U32 R4, R84.reuse, 0x20, RZ ;  /* 0x0000002054047824 */ /* 0x040fe200078e00ff */
[----:B------:R-:W-:Y:S01]  /*4b30*/  CS2R R82, SRZ ;  /* 0x0000000000527805 */ /* 0x000fe2000001ff00 */
[C---:B------:R-:W-:Y:S01]  /*4b40*/  IMAD.SHL.U32 R5, R84.reuse, 0x8, RZ ;  /* 0x0000000854057824 */ /* 0x040fe200078e00ff */
[----:B------:R-:W-:Y:S02]  /*4b50*/  UMOV UR44, 0x400 ;  /* 0x00000400002c7882 */ /* 0x000fe40000000000 */
[----:B------:R-:W1:Y:S01]  /*4b60*/  LDC.64 R72, c[0x0][0x8b0] ;  /* 0x00022c00ff487b82 */ /* 0x000e620000000a00 */
[----:B------:R-:W-:Y:S01]  /*4b70*/  ULEA UR44, UR45, UR44, 0x18 ;  /* 0x0000002c2d2c7291 */ /* 0x000fe2000f8ec0ff */
[----:B------:R-:W-:Y:S01]  /*4b80*/  LOP3.LUT R6, R7, 0x180, RZ, 0xc0, !PT ;  /* 0x0000018007067812 */ /* 0x000fe200078ec0ff */
[----:B------:R-:W-:Y:S01]  /*4b90*/  IMAD.U32 R37, R84, 0x10000, RZ ;  /* 0x0001000054257824 */ /* 0x000fe200078e00ff */
[----:B------:R-:W-:Y:S01]  /*4ba0*/  LOP3.LUT R4, R4, 0xc00, RZ, 0xc0, !PT ;  /* 0x00000c0004047812 */ /* 0x000fe200078ec0ff */
[----:B------:R-:W-:Y:S01]  /*4bb0*/  UIADD3 UR4, UPT, UPT, UR44, 0x2200, URZ ;  /* 0x000022002c047890 */ /* 0x000fe2000fffe0ff */
[----:B------:R-:W-:Y:S01]  /*4bc0*/  LOP3.LUT R5, R6, 0x30, R5, 0xf8, !PT ;  /* 0x0000003006057812 */ /* 0x000fe200078ef805 */
[----:B------:R-:W-:Y:S01]  /*4bd0*/  IMAD.SHL.U32 R6, R84, 0x2, RZ ;  /* 0x0000000254067824 */ /* 0x000fe200078e00ff */
[----:B------:R-:W2:Y:S01]  /*4be0*/  LDC.64 R70, c[0x0][0x8a8] ;  /* 0x00022a00ff467b82 */ /* 0x000ea20000000a00 */
[----:B------:R-:W-:Y:S01]  /*4bf0*/  LOP3.LUT R4, R4, 0x40, R7, 0xf8, !PT ;  /* 0x0000004004047812 */ /* 0x000fe200078ef807 */
[----:B------:R-:W-:Y:S01]  /*4c00*/  IMAD.MOV.U32 R36, RZ, RZ, RZ ;  /* 0x000000ffff247224 */ /* 0x000fe200078e00ff */
[----:B------:R-:W-:Y:S01]  /*4c10*/  LOP3.LUT R37, R37, 0x600000, RZ, 0xc0, !PT ;  /* 0x0060000025257812 */ /* 0x000fe200078ec0ff */
[----:B------:R-:W-:Y:S01]  /*4c20*/  IMAD.MOV.U32 R78, RZ, RZ, RZ ;  /* 0x000000ffff4e7224 */ /* 0x000fe200078e00ff */
[----:B------:R-:W-:-:S02]  /*4c30*/  LOP3.LUT R84, R84, 0x2, RZ, 0xc0, !PT ;  /* 0x0000000254547812 */ /* 0x000fc400078ec0ff */
[----:B------:R-:W-:Y:S02]  /*4c40*/  CS2R R80, SRZ ;  /* 0x0000000000507805 */ /* 0x000fe4000001ff00 */
[----:B------:R-:W-:Y:S01]  /*4c50*/  LOP3.LUT R5, R5, 0x20, R6, 0x78, !PT ;  /* 0x0000002005057812 */ /* 0x000fe200078e7806 */
[----:B------:R-:W-:Y:S01]  /*4c60*/  IMAD.U32 R85, RZ, RZ, UR4 ;  /* 0x00000004ff557e24 */ /* 0x000fe2000f8e00ff */
[----:B------:R-:W3:Y:S01]  /*4c70*/  LDS R0, [UR44+0x110] ;  /* 0x0001102cff007984 */ /* 0x000ee20008000800 */
[----:B------:R-:W-:Y:S01]  /*4c80*/  LOP3.LUT R4, R4, 0x200, R7, 0xf8, !PT ;  /* 0x0000020004047812 */ /* 0x000fe200078ef807 */
[----:B------:R-:W-:Y:S01]  /*4c90*/  IMAD.MOV R79, RZ, RZ, -R84 ;  /* 0x000000ffff4f7224 */ /* 0x000fe200078e0a54 */
[----:B------:R-:W4:Y:S02]  /*4ca0*/  LDCU UR58, c[0x0][0x370] ;  /* 0x00006e00ff3a77ac */ /* 0x000f240008000800 */
[----:B------:R-:W-:Y:S01]  /*4cb0*/  LOP3.LUT R69, R4, R5, RZ, 0xfc, !PT ;  /* 0x0000000504457212 */ /* 0x000fe200078efcff */
[----:B------:R-:W1:Y:S01]  /*4cc0*/  LDCU UR43, c[0x0][0xb0c] ;  /* 0x00016180ff2b77ac */ /* 0x000e620008000800 */
[----:B------:R-:W1:Y:S01]  /*4cd0*/  LDCU UR39, c[0x0][0xb30] ;  /* 0x00016600ff2777ac */ /* 0x000e620008000800 */
[----:B------:R-:W1:Y:S01]  /*4ce0*/  LDCU.64 UR56, c[0x0][0x888] ;  /* 0x00011100ff3877ac */ /* 0x000e620008000a00 */
[----:B------:R-:W1:Y:S01]  /*4cf0*/  LDCU.64 UR40, c[0x0][0xb28] ;  /* 0x00016500ff2877ac */ /* 0x000e620008000a00 */
[----:B------:R-:W1:Y:S01]  /*4d00*/  LDCU.64 UR60, c[0x0][0x890] ;  /* 0x00011200ff3c77ac */ /* 0x000e620008000a00 */
[----:B------:R-:W1:Y:S01]  /*4d10*/  LDCU.128 UR52, c[0x0][0xb10] ;  /* 0x00016200ff3477ac */ /* 0x000e620008000c00 */
[----:B------:R-:W1:Y:S01]  /*4d20*/  LDCU UR47, c[0x0][0x374] ;  /* 0x00006e80ff2f77ac */ /* 0x000e620008000800 */
[----:B------:R-:W-:Y:S01]  /*4d30*/  UIADD3 UR62, UPT, UPT, UR44, 0x200, URZ ;  /* 0x000002002c3e7890 */ /* 0x000fe2000fffe0ff */
[----:B-1234-:R-:W-:-:S11]  /*4d40*/  IMAD.IADD R37, R0, 0x1, R37 ;  /* 0x0000000100257824 */ /* 0x01efd600078e0225 */
.L_x_110:
[----:B------:R-:W-:Y:S02]  /*4d50*/  LEA R3, R78, UR44, 0x3 ;  /* 0x0000002c4e037c11 */ /* 0x000fe4000f8e18ff */
[----:B------:R-:W-:Y:S02]  /*4d60*/  SHF.L.U32 R0, R82, 0x1f, RZ ;  /* 0x0000001f52007819 */ /* 0x000fe400000006ff */
[----:B-1----:R-:W-:Y:S02]  /*4d70*/  LEA R4, R78, UR44, 0x4 ;  /* 0x0000002c4e047c11 */ /* 0x002fe4000f8e20ff */
[----:B------:R-:W1:Y:S02]  /*4d80*/  SYNCS.PHASECHK.TRANS64.TRYWAIT P0, [R3+URZ+0x60], R0 ;  /* 0x00006000030075a7 */ /* 0x000e6400080011ff */
[----:B-1----:R-:W-:Y:S05]  /*4d90*/  @!P0 BRA `(.L_x_85) ;  /* 0x0000003000708947 */ /* 0x002fea0003800000 */
.L_x_144:
        /* <DEDUP_REMOVED lines=8> */
[----:B--2---:R-:W-:Y:S11]  /*4e20*/  LOP3.LUT P0, RZ, R6, 0x1, RZ, 0xc0, !PT ;  /* 0x0000000106ff7812 */ /* 0x004ff6000780c0ff */
[----:B------:R-:W-:Y:S02]  /*4e30*/  @!UPT UIADD3 URZ, UPT, UPT, URZ, URZ, URZ ;  /* 0x000000fffffff290 */ /* 0x000fe4000fffe0ff */
[----:B---3--:R-:W-:Y:S01]  /*4e40*/  VOTEU.ANY UP1, P0 ;  /* 0x0000000000ff7886 */ /* 0x008fe20000020100 */
[----:B------:R-:W-:Y:S01]  /*4e50*/  PLOP3.LUT P0, PT, PT, PT, UP1, 0x80, 0x8 ;  /* 0x000000000008781c */ /* 0x000fe20003f0f018 */
[----:B------:R-:W-:Y:S11]  /*4e60*/  UP2UR UR46, UPR, URZ, 0x2 ;  /* 0x00000002ff2e7883 */ /* 0x000ff60008000000 */
[----:B------:R-:W-:Y:S01]  /*4e70*/  @!UPT UIADD3 URZ, UPT, UPT, URZ, URZ, URZ ;  /* 0x000000fffffff290 */ /* 0x000fe2000fffe0ff */
[----:B-1----:R-:W-:Y:S02]  /*4e80*/  @P0 SHF.R.U32.HI R0, RZ, 0x10, R5 ;  /* 0x00000010ff000819 */ /* 0x002fe40000011605 */
        /* <DEDUP_REMOVED lines=12> */
[----:B------:R-:W2:Y:S01]  /*4f50*/  LDCU UR12, c[0x0][0xb20] ;  /* 0x00016400ff0c77ac */ /* 0x000ea20008000800 */
[----:B------:R-:W-:Y:S02]  /*4f60*/  UIMAD.WIDE.U32 UR4, UR47, UR55, URZ ;  /* 0x000000372f0472a5 */ /* 0x000fe4000f8e00ff */
[----:B------:R-:W-:Y:S02]  /*4f70*/  UIMAD.WIDE.U32 UR6, UR58, UR52, URZ ;  /* 0x000000343a0672a5 */ /* 0x000fe4000f8e00ff */
[----:B------:R-:W-:Y:S02]  /*4f80*/  UISETP.NE.AND UP0, UPT, UR54, 0x1, UPT ;  /* 0x000000013600788c */ /* 0x000fe4000bf05270 */
[----:B------:R-:W-:Y:S02]  /*4f90*/  UIMAD.WIDE.U32 UR8, UR37, UR55, URZ ;  /* 0x00000037250872a5 */ /* 0x000fe4000f8e00ff */
[----:B------:R-:W-:Y:S02]  /*4fa0*/  UIMAD.WIDE.U32 UR10, UR38, UR52, URZ ;  /* 0x00000034260a72a5 */ /* 0x000fe4000f8e00ff */
[----:B------:R-:W-:Y:S02]  /*4fb0*/  UISETP.NE.AND UP1, UPT, UR43, 0x1, UPT ;  /* 0x000000012b00788c */ /* 0x000fe4000bf25270 */
[----:B------:R-:W-:Y:S01]  /*4fc0*/  UISETP.NE.AND UP2, UPT, UR42, 0x1, UPT ;  /* 0x000000012a00788c */ /* 0x000fe2000bf45270 */
[----:B------:R-:W-:Y:S02]  /*4fd0*/  UMOV UR4, UR5 ;  /* 0x0000000500047c82 */ /* 0x000fe40008000000 */
[----:B--2---:R-:W-:Y:S03]  /*4fe0*/  USHF.R.U32.HI UR5, URZ, UR12, UR4 ;  /* 0x0000000cff057299 */ /* 0x004fe60008011604 */
[----:B------:R-:W-:Y:S02]  /*4ff0*/  UMOV UR4, UR7 ;  /* 0x0000000700047c82 */ /* 0x000fe40008000000 */
[----:B------:R-:W-:Y:S02]  /*5000*/  USHF.R.U32.HI UR7, URZ, UR53, UR4 ;  /* 0x00000035ff077299 */ /* 0x000fe40008011604 */
[----:B------:R-:W-:Y:S02]  /*5010*/  USEL UR4, UR47, UR5, !UP0 ;  /* 0x000000052f047287 */ /* 0x000fe4000c000000 */
[----:B------:R-:W-:Y:S01]  /*5020*/  USEL UR7, UR58, UR7, !UP1 ;  /* 0x000000073a077287 */ /* 0x000fe2000c800000 */
[----:B------:R-:W-:Y:S01]  /*5030*/  UMOV UR5, UR9 ;  /* 0x0000000900057c82 */ /* 0x000fe20008000000 */
[----:B------:R-:W-:Y:S02]  /*5040*/  UIMAD.WIDE.U32 UR8, UR4, UR40, URZ ;  /* 0x00000028040872a5 */ /* 0x000fe4000f8e00ff */
[----:B------:R-:W-:Y:S03]  /*5050*/  USHF.R.U32.HI UR6, URZ, UR12, UR5 ;  /* 0x0000000cff067299 */ /* 0x000fe60008011605 */
[----:B------:R-:W-:Y:S01]  /*5060*/  UMOV UR5, UR11 ;  /* 0x0000000b00057c82 */ /* 0x000fe20008000000 */
[----:B------:R-:W-:Y:S02]  /*5070*/  UIMAD.WIDE.U32 UR10, UR7, UR40, URZ ;  /* 0x00000028070a72a5 */ /* 0x000fe4000f8e00ff */
[----:B------:R-:W-:Y:S02]  /*5080*/  USHF.R.U32.HI UR12, URZ, UR53, UR5 ;  /* 0x00000035ff0c7299 */ /* 0x000fe40008011605 */
[----:B------:R-:W-:Y:S01]  /*5090*/  USEL UR6, UR37, UR6, !UP0 ;  /* 0x0000000625067287 */ /* 0x000fe2000c000000 */
[----:B------:R-:W-:Y:S02]  /*50a0*/  UMOV UR5, UR9 ;  /* 0x0000000900057c82 */ /* 0x000fe40008000000 */
[----:B------:R-:W-:Y:S01]  /*50b0*/  UMOV UR10, UR11 ;  /* 0x0000000b000a7c82 */ /* 0x000fe20008000000 */
[----:B------:R-:W-:Y:S02]  /*50c0*/  @UP2 USHF.R.U32.HI UR4, URZ, UR41, UR5 ;  /* 0x00000029ff042299 */ /* 0x000fe40008011605 */
[----:B------:R-:W-:Y:S02]  /*50d0*/  @UP2 USHF.R.U32.HI UR7, URZ, UR41, UR10 ;  /* 0x00000029ff072299 */ /* 0x000fe4000801160a */
[----:B------:R-:W-:Y:S02]  /*50e0*/  UIMAD UR4, UR42, UR4, URZ ;  /* 0x000000042a0472a4 */ /* 0x000fe4000f8e02ff */
[----:B------:R-:W-:Y:S02]  /*50f0*/  UIMAD.WIDE.U32 UR10, UR6, UR40, URZ ;  /* 0x00000028060a72a5 */ /* 0x000fe4000f8e00ff */
[----:B------:R-:W-:Y:S02]  /*5100*/  USEL UR5, UR38, UR12, !UP1 ;  /* 0x0000000c26057287 */ /* 0x000fe4000c800000 */
[----:B------:R-:W-:Y:S02]  /*5110*/  UIMAD UR8, UR42, UR7, URZ ;  /* 0x000000072a0872a4 */ /* 0x000fe4000f8e02ff */
[----:B------:R-:W-:Y:S03]  /*5120*/  UISETP.GE.AND UP0, UPT, UR6, UR4, UPT ;  /* 0x000000040600728c */ /* 0x000fe6000bf06270 */
[----:B------:R-:W-:Y:S01]  /*5130*/  UMOV UR4, UR11 ;  /* 0x0000000b00047c82 */ /* 0x000fe20008000000 */
[----:B------:R-:W-:Y:S02]  /*5140*/  UISETP.GE.OR UP0, UPT, UR5, UR8, UP0 ;  /* 0x000000080500728c */ /* 0x000fe40008706670 */
[----:B------:R-:W-:Y:S02]  /*5150*/  USHF.R.U32.HI UR4, URZ, UR41, UR4 ;  /* 0x00000029ff047299 */ /* 0x000fe40008011604 */
[----:B------:R-:W-:Y:S02]  /*5160*/  UIMAD.WIDE.U32 UR8, UR5, UR40, URZ ;  /* 0x00000028050872a5 */ /* 0x000fe4000f8e00ff */
[----:B------:R-:W-:Y:S02]  /*5170*/  USEL UR11, UR6, UR4, !UP2 ;  /* 0x00000004060b7287 */ /* 0x000fe4000d000000 */
[----:B------:R-:W-:Y:S02]  /*5180*/  UIADD3 UR8, UPT, UPT, -UR5, URZ, URZ ;  /* 0x000000ff05087290 */ /* 0x000fe4000fffe1ff */
[----:B------:R-:W-:Y:S01]  /*5190*/  UIADD3 UR10, UPT, UPT, -UR11, URZ, URZ ;  /* 0x000000ff0b0a7290 */ /* 0x000fe2000fffe1ff */
[----:B------:R-:W-:Y:S01]  /*51a0*/  @!UP0 UMOV UR4, UR9 ;  /* 0x0000000900048c82 */ /* 0x000fe20008000000 */
[----:B------:R-:W-:Y:S02]  /*51b0*/  UIADD3 UR9, UPT, UPT, -UR6, URZ, URZ ;  /* 0x000000ff06097290 */ /* 0x000fe4000fffe1ff */
[----:B------:R-:W-:Y:S02]  /*51c0*/  @!UP0 USHF.R.U32.HI UR4, URZ, UR41, UR4 ;  /* 0x00000029ff048299 */ /* 0x000fe40008011604 */
[----:B------:R-:W-:Y:S02]  /*51d0*/  UIMAD UR10, UR42, UR10, UR6 ;  /* 0x0000000a2a0a72a4 */ /* 0x000fe4000f8e0206 */
[----:B------:R-:W-:Y:S04]  /*51e0*/  @!UP0 USEL UR4, UR5, UR4, !UP2 ;  /* 0x0000000405048287 */ /* 0x000fe8000d000000 */
[----:B------:R-:W-:Y:S02]  /*51f0*/  @!UP0 UIMAD UR10, UR7, UR10, UR4 ;  /* 0x0000000a070a82a4 */ /* 0x000fe4000f8e0204 */
[----:B------:R-:W-:Y:S02]  /*5200*/  @!UP0 UIADD3 UR11, UPT, UPT, UR11, -UR4, URZ ;  /* 0x800000040b0b8290 */ /* 0x000fe4000fffe0ff */
[----:B------:R-:W-:Y:S02]  /*5210*/  UIMAD UR7, UR43, UR8, UR38 ;  /* 0x000000082b0772a4 */ /* 0x000fe4000f8e0226 */
[----:B------:R-:W-:Y:S02]  /*5220*/  @!UP0 UIMAD UR6, UR11, UR42, UR5 ;  /* 0x0000002a0b0682a4 */ /* 0x000fe4000f8e0205 */
[----:B------:R-:W-:Y:S01]  /*5230*/  UIMAD UR4, UR54, UR9, UR37 ;  /* 0x00000009360472a4 */ /* 0x000fe2000f8e0225 */
[----:B------:R-:W-:Y:S02]  /*5240*/  @!UP0 UMOV UR5, UR10 ;  /* 0x0000000a00058c82 */ /* 0x000fe40008000000 */
[----:B------:R-:W-:Y:S02]  /*5250*/  UIMAD UR38, UR5, UR43, UR7 ;  /* 0x0000002b052672a4 */ /* 0x000fe4000f8e0207 */
[----:B------:R-:W-:Y:S11]  /*5260*/  UIMAD UR37, UR6, UR54, UR4 ;  /* 0x00000036062572a4 */ /* 0x000ff6000f8e0204 */
[----:B------:R-:W-:Y:S01]  /*5270*/  @!UPT UIADD3 URZ, UPT, UPT, URZ, URZ, URZ ;  /* 0x000000fffffff290 */ /* 0x000fe2000fffe0ff */
.L_x_86:
[----:B------:R-:W-:Y:S01]  /*5280*/  UISETP.NE.AND UP0, UPT, UR39, 0x1, UPT ;  /* 0x000000012700788c */ /* 0x000fe2000bf05270 */
[----:B------:R-:W-:Y:S01]  /*5290*/  IADD3 R78, PT, PT, R78, 0x1, RZ ;  /* 0x000000014e4e7810 */ /* 0x000fe20007ffe0ff */
[----:B------:R-:W-:Y:S02]  /*52a0*/  USHF.L.U32 UR50, UR20, 0x6, URZ ;  /* 0x0000000614327899 */ /* 0x000fe400080006ff */
[----:B------:R-:W-:Y:S07]  /*52b0*/  USHF.L.U32 UR49, UR26, 0x7, URZ ;  /* 0x000000071a317899 */ /* 0x000fee00080006ff */
[----:B------:R-:W2:Y:S01]  /*52c0*/  @!UP0 LDCU.128 UR12, c[0x0][0xb10] ;  /* 0x00016200ff0c87ac */ /* 0x000ea20008000c00 */
[----:B------:R-:W3:Y:S01]  /*52d0*/  @!UP0 LDCU UR5, c[0x0][0xb0c] ;  /* 0x00016180ff0587ac */ /* 0x000ee20008000800 */
[----:B------:R-:W4:Y:S01]  /*52e0*/  @!UP0 LDCU UR10, c[0x0][0xb20] ;  /* 0x00016400ff0a87ac */ /* 0x000f220008000800 */
[----:B--2---:R-:W-:Y:S02]  /*52f0*/  UIMAD.WIDE.U32 UR8, UR38, UR12, URZ ;  /* 0x0000000c260872a5 */ /* 0x004fe4000f8e00ff */
[----:B------:R-:W-:Y:S02]  /*5300*/  UIMAD.WIDE.U32 UR6, UR37, UR15, URZ ;  /* 0x0000000f250672a5 */ /* 0x000fe4000f8e00ff */
[----:B------:R-:W-:Y:S03]  /*5310*/  @!UP0 UISETP.NE.AND UP1, UPT, UR14, 0x1, UPT ;  /* 0x000000010e00888c */ /* 0x000fe6000bf25270 */
[----:B------:R-:W-:Y:S01]  /*5320*/  @!UP0 UMOV UR4, UR9 ;  /* 0x0000000900048c82 */ /* 0x000fe20008000000 */
[----:B---3--:R-:W-:Y:S02]  /*5330*/  @!UP0 UISETP.NE.AND UP2, UPT, UR5, 0x1, UPT ;  /* 0x000000010500888c */ /* 0x008fe4000bf45270 */
[----:B------:R-:W-:Y:S01]  /*5340*/  @!UP0 USHF.R.U32.HI UR4, URZ, UR13, UR4 ;  /* 0x0000000dff048299 */ /* 0x000fe20008011604 */
[----:B------:R-:W-:Y:S02]  /*5350*/  @!UP0 UMOV UR6, UR7 ;  /* 0x0000000700068c82 */ /* 0x000fe40008000000 */
[----:B----4-:R-:W-:Y:S02]  /*5360*/  @!UP0 USHF.R.U32.HI UR6, URZ, UR10, UR6 ;  /* 0x0000000aff068299 */ /* 0x010fe40008011606 */
[----:B------:R-:W-:Y:S02]  /*5370*/  @!UP0 USEL UR7, UR38, UR4, !UP2 ;  /* 0x0000000426078287 */ /* 0x000fe4000d000000 */
[----:B------:R-:W-:Y:S04]  /*5380*/  @!UP0 USEL UR6, UR37, UR6, !UP1 ;  /* 0x0000000625068287 */ /* 0x000fe8000c800000 */
[----:B------:R-:W-:Y:S02]  /*5390*/  @!UP0 UIADD3 UR4, UPT, UPT, -UR7, UR6, URZ ;  /* 0x0000000607048290 */ /* 0x000fe4000fffe1ff */
[----:B------:R-:W-:Y:S02]  /*53a0*/  @!UP0 UIADD3 UR6, UPT, UPT, UR7, -UR6, URZ ;  /* 0x8000000607068290 */ /* 0x000fe4000fffe0ff */
[----:B------:R-:W-:Y:S02]  /*53b0*/  @!UP0 UIMAD UR38, UR4, UR5, UR38 ;  /* 0x00000005042682a4 */ /* 0x000fe4000f8e0226 */
[----:B------:R-:W-:Y:S02]  /*53c0*/  @!UP0 UIMAD UR37, UR6, UR14, UR37 ;  /* 0x0000000e062582a4 */ /* 0x000fe4000f8e0225 */
[----:B------:R-:W-:Y:S09]  /*53d0*/  ULOP3.LUT UP0, URZ, UR62, 0x1b0, URZ, 0xc0, !UPT ;  /* 0x000001b03eff7892 */ /* 0x000ff2000f80c0ff */
[----:B------:R-:W-:Y:S05]  /*53e0*/  BRA.U !UP0, `(.L_x_87) ;  /* 0x0000000108407547 */ /* 0x000fea000b800000 */
[----:B------:R-:W2:Y:S01]  /*53f0*/  LDCU.64 UR8, c[0x4][0x80] ;  /* 0x01001000ff0877ac */ /* 0x000ea20008000a00 */
[----:B------:R-:W-:Y:S01]  /*5400*/  MOV R3, 0x0 ;  /* 0x0000000000037802 */ /* 0x000fe20000000f00 */
[----:B------:R-:W-:Y:S02]  /*5410*/  HFMA2 R12, -RZ, RZ, 0, 5.9604644775390625e-08 ;  /* 0x00000001ff0c7431 */ /* 0x000fe400000001ff */
[----:B------:R-:W-:Y:S02]  /*5420*/  IMAD.MOV.U32 R8, RZ, RZ, 0x70 ;  /* 0x00000070ff087424 */ /* 0x000fe400078e00ff */
[----:B------:R-:W-:Y:S01]  /*5430*/  IMAD.MOV.U32 R13, RZ, RZ, RZ ;  /* 0x000000ffff0d7224 */ /* 0x000fe200078e00ff */
[----:B------:R-:W3:Y:S01]  /*5440*/  LDCU.64 UR6, c[0x4][0x88] ;  /* 0x01001100ff0677ac */ /* 0x000ee20008000a00 */
[----:B------:R-:W4:Y:S01]  /*5450*/  LDC.64 R2, c[0x4][R3] ;  /* 0x0100000003027b82 */ /* 0x000f220000000a00 */
[----:B------:R-:W1:Y:S01]  /*5460*/  LDCU.64 UR4, c[0x4][0x8] ;  /* 0x01000100ff0477ac */ /* 0x000e620008000a00 */
[----:B--2---:R-:W-:Y:S01]  /*5470*/  MOV R5, UR9 ;  /* 0x0000000900057c02 */ /* 0x004fe20008000f00 */
[----:B------:R-:W-:Y:S01]  /*5480*/  IMAD.U32 R4, RZ, RZ, UR8 ;  /* 0x00000008ff047e24 */ /* 0x000fe2000f8e00ff */
[----:B---3--:R-:W-:Y:S01]  /*5490*/  MOV R7, UR7 ;  /* 0x0000000700077c02 */ /* 0x008fe20008000f00 */
[----:B------:R-:W-:Y:S01]  /*54a0*/  IMAD.U32 R6, RZ, RZ, UR6 ;  /* 0x00000006ff067e24 */ /* 0x000fe2000f8e00ff */
[----:B-1----:R-:W-:Y:S01]  /*54b0*/  MOV R11, UR5 ;  /* 0x00000005000b7c02 */ /* 0x002fe20008000f00 */
[----:B------:R-:W-:Y:S02]  /*54c0*/  IMAD.U32 R10, RZ, RZ, UR4 ;  /* 0x00000004ff0a7e24 */ /* 0x000fe4000f8e00ff */
[----:B------:R-:W-:Y:S07]  /*54d0*/  LEPC R20, `(.L_x_87) ;  /* 0x000000001014794e */ /* 0x000fee0000000000 */
[----:B----45:R-:W-:Y:S05]  /*54e0*/  CALL.ABS.NOINC R2 ;  /* 0x0000000002007343 */ /* 0x030fea0003c00000 */
.L_x_87:
[----:B------:R-:W-:Y:S01]  /*54f0*/  LOP3.LUT P0, RZ, R85, 0x1b0, RZ, 0xc0, !PT ;  /* 0x000001b055ff7812 */ /* 0x000fe2000780c0ff */
[----:B------:R-:W-:Y:S11]  /*5500*/  BSSY.RECONVERGENT B6, `(.L_x_88) ;  /* 0x0000013000067945 */ /* 0x000ff60003800200 */
[----:B------:R-:W-:Y:S01]  /*5510*/  @!UPT UIADD3 URZ, UPT, UPT, URZ, URZ, URZ ;  /* 0x000000fffffff290 */ /* 0x000fe2000fffe0ff */
[----:B------:R-:W-:Y:S05]  /*5520*/  @!P0 BRA `(.L_x_89) ;  /* 0x0000000000408947 */ /* 0x000fea0003800000 */
        /* <DEDUP_REMOVED lines=16> */
.L_x_89:
[----:B------:R-:W-:Y:S05]  /*5630*/  BSYNC.RECONVERGENT B6 ;  /* 0x0000000000067941 */ /* 0x000fea0003800200 */
.L_x_88:
[----:B------:R-:W-:Y:S01]  /*5640*/  R2UR UR4, R77 ;  /* 0x000000004d0472ca */ /* 0x000fe200000e0000 */
[----:B------:R-:W-:Y:S01]  /*5650*/  UISETP.NE.U32.AND UP0, UPT, UR60, URZ, UPT ;  /* 0x000000ff3c00728c */ /* 0x000fe2000bf05070 */
[----:B------:R-:W-:Y:S02]  /*5660*/  ISETP.NE.U32.AND P4, PT, R72, RZ, PT ;  /* 0x000000ff4800720c */ /* 0x000fe40003f85070 */
[----:B------:R-:W-:Y:S01]  /*5670*/  ISETP.NE.U32.AND P2, PT, RZ, UR56, PT ;  /* 0x00000038ff007c0c */ /* 0x000fe2000bf45070 */
[----:B------:R-:W-:Y:S01]  /*5680*/  UISETP.NE.AND.EX UP1, UPT, UR61, URZ, UPT, UP0 ;  /* 0x000000ff3d00728c */ /* 0x000fe2000bf25300 */
[----:B------:R-:W-:Y:S01]  /*5690*/  ISETP.NE.AND.EX P4, PT, R73, RZ, PT, P4 ;  /* 0x000000ff4900720c */ /* 0x000fe20003f85340 */
[----:B------:R-:W-:Y:S01]  /*56a0*/  UPLOP3.LUT UP0, UPT, UPT, UPT, UPT, 0x40, 0x4 ;  /* 0x000000000004789c */ /* 0x000fe20003f0e870 */
[----:B------:R-:W-:Y:S05]  /*56b0*/  ISETP.NE.AND.EX P2, PT, RZ, UR57, PT, P2 ;  /* 0x00000039ff007c0c */ /* 0x000fea000bf45320 */
[----:B------:R-:W-:Y:S06]  /*56c0*/  UISETP.NE.AND UP2, UPT, UR4, URZ, UPT ;  /* 0x000000ff0400728c */ /* 0x000fec000bf45270 */
[----:B------:R-:W-:Y:S05]  /*56d0*/  PLOP3.LUT P1, PT, PT, PT, UP2, 0x80, 0x8 ;  /* 0x000000000008781c */ /* 0x000fea0003f2f028 */
[----:B------:R-:W-:Y:S06]  /*56e0*/  @UP2 UPLOP3.LUT UP0, UPT, UPT, UPT, UP1, 0x80, 0x8 ;  /* 0x000000000008289c */ /* 0x000fec0003f0f010 */
[----:B------:R-:W-:Y:S01]  /*56f0*/  PLOP3.LUT P0, PT, PT, PT, UP0, 0x80, 0x8 ;  /* 0x000000000008781c */ /* 0x000fe20003f0f008 */
[----:B------:R-:W-:Y:S01]  /*5700*/  @!UPT UIADD3 URZ, UPT, UPT, URZ, URZ, URZ ;  /* 0x000000fffffff290 */ /* 0x000fe2000fffe0ff */
[----:B------:R-:W-:Y:S11]  /*5710*/  BRA.U !UP1, `(.L_x_90) ;  /* 0x00000001093c7547 */ /* 0x000ff6000b800000 */
[----:B------:R-:W-:Y:S01]  /*5720*/  UISETP.NE.U32.AND UP0, UPT, UR56, URZ, UPT ;  /* 0x000000ff3800728c */ /* 0x000fe2000bf05070 */
[----:B-1----:R-:W-:Y:S01]  /*5730*/  HFMA2 R0, -RZ, RZ, 0, 5.9604644775390625e-08 ;  /* 0x00000001ff007431 */ /* 0x002fe200000001ff */
[----:B------:R-:W1:Y:S01]  /*5740*/  LDCU.64 UR8, c[0x0][0x358] ;  /* 0x00006b00ff0877ac */ /* 0x000e620008000a00 */
[----:B------:R-:W-:Y:S01]  /*5750*/  IMAD.MOV.U32 R74, RZ, RZ, 0x1 ;  /* 0x00000001ff4a7424 */ /* 0x000fe200078e00ff */
[----:B------:R-:W-:Y:S06]  /*5760*/  UISETP.NE.AND.EX UP0, UPT, UR57, URZ, UPT, UP0 ;  /* 0x000000ff3900728c */ /* 0x000fec000bf05300 */
[----:B------:R-:W-:Y:S05]  /*5770*/  PLOP3.LUT P3, PT, PT, PT, UP0, 0x80, 0x8 ;  /* 0x000000000008781c */ /* 0x000fea0003f6f008 */
[----:B------:R-:W2:Y:S01]  /*5780*/  @UP0 LDCU.64 UR4, c[0x0][0x888] ;  /* 0x00011100ff0407ac */ /* 0x000ea20008000a00 */
[----:B------:R-:W-:Y:S07]  /*5790*/  @UP0 UIMAD UR6, UR36, UR60, URZ ;  /* 0x0000003c240602a4 */ /* 0x000fee000f8e02ff */
[----:B------:R-:W-:Y:S01]  /*57a0*/  @!P3 PRMT R74, R0, 0x7610, R74 ;  /* 0x00007610004ab816 */ /* 0x000fe2000000004a */
[----:B--2---:R-:W-:Y:S06]  /*57b0*/  @UP0 UIMAD.WIDE UR4, UR6, 0x4, UR4 ;  /* 0x00000004060408a5 */ /* 0x004fec000f8e0204 */
[----:B-----5:R-:W-:Y:S01]  /*57c0*/  IMAD.U32 R40, RZ, RZ, UR4 ;  /* 0x00000004ff287e24 */ /* 0x020fe2000f8e00ff */
[----:B------:R-:W-:Y:S04]  /*57d0*/  MOV R41, UR5 ;  /* 0x0000000500297c02 */ /* 0x000fe80008000f00 */
[----:B------:R-:W2:Y:S01]  /*57e0*/  @!UP0 LDCU UR4, c[0x0][0x880] ;  /* 0x00011000ff0487ac */ /* 0x000ea20008000800 */
[----:B-1----:R3:W5:Y:S02]  /*57f0*/  @P3 LDG.E R40, desc[UR8][R40.64] ;  /* 0x0000000828283981 */ /* 0x002764000c1e1900 */
[----:B--23--:R-:W-:Y:S02]  /*5800*/  @!P3 IMAD.U32 R40, RZ, RZ, UR4 ;  /* 0x00000004ff28be24 */ /* 0x00cfe4000f8e00ff */
.L_x_90:
[----:B------:R-:W-:Y:S05]  /*5810*/  @!P4 BRA `(.L_x_91) ;  /* 0x000000000024c947 */ /* 0x000fea0003800000 */
[----:B------:R-:W-:Y:S01]  /*5820*/  ISETP.NE.U32.AND P3, PT, R70, RZ, PT ;  /* 0x000000ff4600720c */ /* 0x000fe20003f65070 */
[----:B------:R-:W2:Y:S03]  /*5830*/  LDCU.64 UR4, c[0x0][0x358] ;  /* 0x00006b00ff0477ac */ /* 0x000ea60008000a00 */
[----:B------:R-:W-:Y:S11]  /*5840*/  ISETP.NE.AND.EX P3, PT, R71, RZ, PT, P3 ;  /* 0x000000ff4700720c */ /* 0x000ff60003f65330 */
[----:B------:R-:W-:Y:S02]  /*5850*/  @!UPT UIADD3 URZ, UPT, UPT, URZ, URZ, URZ ;  /* 0x000000fffffff290 */ /* 0x000fe4000fffe0ff */
[----:B------:R-:W3:Y:S01]  /*5860*/  @P3 LDC.64 R2, c[0x0][0x8a8] ;  /* 0x00022a00ff023b82 */ /* 0x000ee20000000a00 */
[----:B-1----:R-:W-:Y:S04]  /*5870*/  @P3 IMAD R0, R72, UR36, RZ ;  /* 0x0000002448003c24 */ /* 0x002fe8000f8e02ff */
[----:B---3--:R-:W-:Y:S05]  /*5880*/  @P3 IMAD.WIDE R2, R0, 0x4, R2 ;  /* 0x0000000400023825 */ /* 0x008fea00078e0202 */
[----:B--2--5:R2:W5:Y:S02]  /*5890*/  @P3 LDG.E R38, desc[UR4][R2.64] ;  /* 0x0000000402263981 */ /* 0x024564000c1e1900 */
[----:B--2---:R-:W3:Y:S02]  /*58a0*/  @!P3 LDC R38, c[0x0][0x8a0] ;  /* 0x00022800ff26bb82 */ /* 0x004ee40000000800 */
.L_x_91:
[----:B-----5:R-:W-:Y:S01]  /*58b0*/  ISETP.NE.AND P4, PT, R40, RZ, PT ;  /* 0x000000ff2800720c */ /* 0x020fe20003f85270 */
[----:B------:R-:W-:Y:S01]  /*58c0*/  BSSY B1, `(.L_x_92) ;  /* 0x0000042000017945 */ /* 0x000fe20003800000 */
[----:B------:R-:W-:Y:S01]  /*58d0*/  SEL R6, RZ, 0xffffffff, P2 ;  /* 0xffffffffff067807 */ /* 0x000fe20001000000 */
[----:B------:R-:W-:Y:S01]  /*58e0*/  IMAD.MOV.U32 R56, RZ, RZ, 0x1 ;  /* 0x00000001ff387424 */ /* 0x000fe200078e00ff */
[----:B------:R-:W-:Y:S02]  /*58f0*/  LOP3.LUT P3, RZ, R74, 0xff, RZ, 0xc0, !PT ;  /* 0x000000ff4aff7812 */ /* 0x000fe4000786c0ff */
[----:B------:R-:W-:Y:S02]  /*5900*/  CS2R R46, SRZ ;  /* 0x00000000002e7805 */ /* 0x000fe4000001ff00 */
[----:B-1----:R-:W-:Y:S02]  /*5910*/  @P1 SEL R0, RZ, 0xffffffff, P4 ;  /* 0xffffffffff001807 */ /* 0x002fe40002000000 */
[----:B------:R-:W-:Y:S02]  /*5920*/  CS2R R44, SRZ ;  /* 0x00000000002c7805 */ /* 0x000fe4000001ff00 */
[----:B------:R-:W-:Y:S02]  /*5930*/  LEA R3, R81, UR44, 0x3 ;  /* 0x0000002c51037c11 */ /* 0x000fe4000f8e18ff */
[----:B------:R-:W-:Y:S02]  /*5940*/  CS2R R50, SRZ ;  /* 0x0000000000327805 */ /* 0x000fe4000001ff00 */
[----:B------:R-:W-:Y:S02]  /*5950*/  @P0 SEL R0, R6, R0, !P3 ;  /* 0x0000000006000207 */ /* 0x000fe40005800000 */
[----:B------:R-:W-:Y:S02]  /*5960*/  CS2R R48, SRZ ;  /* 0x0000000000307805 */ /* 0x000fe4000001ff00 */
[----:B------:R-:W-:Y:S02]  /*5970*/  LEA R43, R36, UR44, 0x3 ;  /* 0x0000002c242b7c11 */ /* 0x000fe4000f8e18ff */
[----:B------:R-:W-:Y:S02]  /*5980*/  @P1 LOP3.LUT R0, R0, 0x1, RZ, 0xc0, !PT ;  /* 0x0000000100001812 */ /* 0x000fe400078ec0ff */
[----:B------:R-:W-:Y:S02]  /*5990*/  SHF.L.U32 R4, R83, 0x1f, RZ ;  /* 0x0000001f53047819 */ /* 0x000fe400000006ff */
[----:B------:R-:W-:Y:S02]  /*59a0*/  ISETP.NE.U32.OR P6, PT, R0, 0x1, !P1 ;  /* 0x000000010000780c */ /* 0x000fe40004fc5470 */
[----:B------:R-:W-:Y:S02]  /*59b0*/  PLOP3.LUT P2, PT, PT, PT, UP1, 0x80, 0x8 ;  /* 0x000000000008781c */ /* 0x000fe40003f4f018 */
[----:B------:R-:W-:Y:S02]  /*59c0*/  LEA.HI R39, R36, R36, RZ, 0x1 ;  /* 0x0000002424277211 */ /* 0x000fe400078f08ff */
[----:B------:R-:W-:Y:S02]  /*59d0*/  SEL R5, RZ, 0xffffffff, P4 ;  /* 0xffffffffff057807 */ /* 0x000fe40002000000 */
[----:B------:R-:W-:Y:S05]  /*59e0*/  P2R R2, PR, RZ, 0x40 ;  /* 0x00000040ff027803 */ /* 0x000fea0000000000 */
[----:B------:R-:W-:Y:S02]  /*59f0*/  @P6 SHF.L.U32 R0, R80, 0x1f, RZ ;  /* 0x0000001f50006819 */ /* 0x000fe400000006ff */
[----:B------:R-:W-:Y:S02]  /*5a00*/  @P2 SEL R5, R6, R5, !P3 ;  /* 0x0000000506052207 */ /* 0x000fe40005800000 */
[----:B------:R1:W2:Y:S02]  /*5a10*/  @P6 SYNCS.PHASECHK.TRANS64.TRYWAIT P1, [R3+URZ+0x30], R0 ;  /* 0x00003000030065a7 */ /* 0x0002a400080211ff */
[----:B------:R-:W-:Y:S04]  /*5a20*/  LOP3.LUT R5, R5, 0x1, RZ, 0xc0, !PT ;  /* 0x0000000105057812 */ /* 0x000fe800078ec0ff */
[----:B------:R-:W-:Y:S04]  /*5a30*/  ISETP.NE.U32.AND P5, PT, R5, 0x1, PT ;  /* 0x000000010500780c */ /* 0x000fe80003fa5070 */
[----:B------:R-:W-:Y:S01]  /*5a40*/  P2R R57, PR, RZ, 0x20 ;  /* 0x00000020ff397803 */ /* 0x000fe20000000000 */
[----:B------:R4:W3:Y:S01]  /*5a50*/  SYNCS.PHASECHK.TRANS64.TRYWAIT P0, [R43+URZ+0x80], R4 ;  /* 0x000080042b0075a7 */ /* 0x0008e200080011ff */
[C---:B-1----:R-:W-:Y:S01]  /*5a60*/  IMAD.SHL.U32 R0, R39.reuse, 0x40, RZ ;  /* 0x0000004027007824 */ /* 0x042fe200078e00ff */
[----:B------:R-:W-:Y:S04]  /*5a70*/  LOP3.LUT R39, R39, 0xffe, RZ, 0xc0, !PT ;  /* 0x00000ffe27277812 */ /* 0x000fe800078ec0ff */
[----:B------:R-:W-:Y:S01]  /*5a80*/  LOP3.LUT R0, R0, 0xffffff80, RZ, 0xc0, !PT ;  /* 0xffffff8000007812 */ /* 0x000fe200078ec0ff */
[----:B------:R-:W-:Y:S04]  /*5a90*/  IMAD.IADD R39, R36, 0x1, -R39 ;  /* 0x0000000124277824 */ /* 0x000fe800078e0a27 */
[----:B------:R-:W-:Y:S04]  /*5aa0*/  IMAD.IADD R0, R37, 0x1, R0 ;  /* 0x0000000125007824 */ /* 0x000fe800078e0200 */
[----:B------:R-:W-:Y:S01]  /*5ab0*/  IMAD R39, R39, 0x100000, R0 ;  /* 0x0010000027277824 */ /* 0x000fe200078e0200 */
[----:B--2---:R-:W-:Y:S01]  /*5ac0*/  @P6 SEL R56, RZ, 0x1, !P1 ;  /* 0x00000001ff386807 */ /* 0x004fe20004800000 */
[----:B----4-:R-:W-:Y:S06]  /*5ad0*/  @!P6 BRA `(.L_x_93) ;  /* 0x000000000080e947 */ /* 0x010fec0003800000 */
[----:B------:R-:W-:Y:S01]  /*5ae0*/  @P5 IMAD R6, R81, 0x1000, R69 ;  /* 0x0000100051065824 */ /* 0x000fe200078e0245 */
[----:B------:R-:W-:Y:S01]  /*5af0*/  ISETP.NE.AND P1, PT, R56, RZ, PT ;  /* 0x000000ff3800720c */ /* 0x000fe20003f25270 */
[----:B------:R-:W-:Y:S01]  /*5b00*/  BSSY B0, `(.L_x_94) ;  /* 0x000000b000007945 */ /* 0x000fe20003800000 */
[----:B------:R-:W-:Y:S01]  /*5b10*/  CS2R R50, SRZ ;  /* 0x0000000000327805 */ /* 0x000fe2000001ff00 */
[----:B------:R-:W-:Y:S01]  /*5b20*/  @P5 VIADD R5, R6, UR44 ;  /* 0x0000002c06055c36 */ /* 0x000fe20008000000 */
[----:B------:R-:W-:Y:S02]  /*5b30*/  CS2R R48, SRZ ;  /* 0x0000000000307805 */ /* 0x000fe4000001ff00 */
[----:B------:R-:W-:Y:S02]  /*5b40*/  CS2R R46, SRZ ;  /* 0x00000000002e7805 */ /* 0x000fe4000001ff00 */
[----:B------:R-:W-:Y:S01]  /*5b50*/  CS2R R44, SRZ ;  /* 0x00000000002c7805 */ /* 0x000fe2000001ff00 */
[----:B------:R-:W-:Y:S04]  /*5b60*/  @P5 IMAD R5, R84, -0x10, R5 ;  /* 0xfffffff054055824 */ /* 0x000fe800078e0205 */
[----:B------:R-:W-:Y:S05]  /*5b70*/  @P1 BRA `(.L_x_95) ;  /* 0x00000000000c1947 */ /* 0x000fea0003800000 */
[----:B------:R-:W-:Y:S04]  /*5b80*/  SHF.L.U32 R0, R80, 0x1f, RZ ;  /* 0x0000001f50007819 */ /* 0x000fe800000006ff */
[----:B------:R-:W1:Y:S02]  /*5b90*/  SYNCS.PHASECHK.TRANS64.TRYWAIT P1, [R3+URZ+0x30], R0 ;  /* 0x00003000030075a7 */ /* 0x000e6400080211ff */
[----:B-1----:R-:W-:Y:S05]  /*5ba0*/  @!P1 BRA `(.L_x_96) ;  /* 0x0000002400009947 */ /* 0x002fea0003800000 */
.L_x_95:
[----:B------:R-:W-:Y:S05]  /*5bb0*/  BSYNC B0 ;  /* 0x0000000000007941 */ /* 0x000fea0003800000 */
.L_x_94:
[----:B------:R-:W-:Y:S01]  /*5bc0*/  ISETP.NE.AND P1, PT, R57, RZ, PT ;  /* 0x000000ff3900720c */ /* 0x000fe20003f25270 */
[----:B-1----:R-:W-:Y:S02]  /*5bd0*/  VIADD R3, R3, 0x40 ;  /* 0x0000004003037836 */ /* 0x002fe40000000000 */
[----:B------:R-:W-:Y:S02]  /*5be0*/  IMAD.U32 R0, RZ, RZ, UR45 ;  /* 0x0000002dff007e24 */ /* 0x000fe4000f8e00ff */
[----:B------:R-:W-:Y:S03]  /*5bf0*/  VIADD R81, R81, 0x1 ;  /* 0x0000000151517836 */ /* 0x000fe60000000000 */
[----:B------:R-:W-:Y:S05]  /*5c00*/  PRMT R0, R0, 0x654, R3 ;  /* 0x0000065400007816 */ /* 0x000fea0000000003 */
[----:B------:R1:W2:Y:S04]  /*5c10*/  @P1 LDS.128 R48, [R6+UR44+0x200] ;  /* 0x0002002c06301984 */ /* 0x0002a80008000c00 */
[----:B------:R1:W4:Y:S01]  /*5c20*/  @P1 LDS.128 R44, [R5+0x210] ;  /* 0x00021000052c1984 */ /* 0x0003220000000c00 */
[C---:B------:R-:W-:Y:S01]  /*5c30*/  ISETP.NE.AND P1, PT, R81.reuse, 0x2, PT ;  /* 0x000000025100780c */ /* 0x040fe20003f25270 */
[----:B------:R-:W-:Y:S01]  /*5c40*/  @!PT LDS RZ, [RZ] ;  /* 0x00000000fffff984 */ /* 0x000fe20000000800 */
[----:B------:R-:W-:Y:S01]  /*5c50*/  @!PT LDS RZ, [RZ] ;  /* 0x00000000fffff984 */ /* 0x000fe20000000800 */
[----:B------:R-:W-:Y:S01]  /*5c60*/  @!PT LDS RZ, [RZ] ;  /* 0x00000000fffff984 */ /* 0x000fe20000000800 */
[----:B------:R-:W-:Y:S01]  /*5c70*/  @!PT LDS RZ, [RZ] ;  /* 0x00000000fffff984 */ /* 0x000fe20000000800 */
[----:B------:R5:W-:Y:S06]  /*5c80*/  MEMBAR.ALL.CTA ;  /* 0x0000000000007992 */ /* 0x000bec0000008000 */
[----:B-----5:R-:W5:Y:S01]  /*5c90*/  FENCE.VIEW.ASYNC.S ;  /* 0x00000000000073c6 */ /* 0x020f620000000000 */
[----:B------:R-:W-:Y:S01]  /*5ca0*/  SEL R81, R81, RZ, P1 ;  /* 0x000000ff51517207 */ /* 0x000fe20000800000 */
[----:B-----5:R5:W-:Y:S02]  /*5cb0*/  SYNCS.ARRIVE.TRANS64.RED.A1T0 RZ, [R0+URZ], RZ ;  /* 0x000000ff00ff79a7 */ /* 0x020be400081004ff */
[----:B-----5:R-:W-:Y:S04]  /*5cc0*/  SEL R0, RZ, 0x1, P1 ;  /* 0x00000001ff007807 */ /* 0x020fe80000800000 */
[----:B-12---:R-:W-:Y:S02]  /*5cd0*/  LOP3.LUT R80, R80, R0, RZ, 0x3c, !PT ;  /* 0x0000000050507212 */ /* 0x006fe400078e3cff */
.L_x_93:
[----:B------:R-:W-:Y:S05]  /*5ce0*/  BSYNC B1 ;  /* 0x0000000000017941 */ /* 0x000fea0003800000 */
.L_x_92:
[----:B------:R-:W-:Y:S04]  /*5cf0*/  SHF.R.U32.HI R0, RZ, 0x15, R39 ;  /* 0x00000015ff007819 */ /* 0x000fe80000011627 */
[----:B------:R-:W-:Y:S01]  /*5d00*/  LOP3.LUT P1, RZ, R0, 0x3, R75, 0x48, !PT ;  /* 0x0000000300ff7812 */ /* 0x000fe2000782484b */
[----:B------:R-:W-:Y:S01]  /*5d10*/  @!UPT UIADD3 URZ, UPT, UPT, URZ, URZ, URZ ;  /* 0x000000fffffff290 */ /* 0x000fe2000fffe0ff */
[----:B---3--:R-:W-:Y:S11]  /*5d20*/  @P0 BRA `(.L_x_97) ;  /* 0x0000000000080947 */ /* 0x008ff60003800000 */
[----:B------:R-:W1:Y:S02]  /*5d30*/  SYNCS.PHASECHK.TRANS64.TRYWAIT P0, [R43+URZ+0x80], R4 ;  /* 0x000080042b0075a7 */ /* 0x000e6400080011ff */
[----:B-1----:R-:W-:Y:S05]  /*5d40*/  @!P0 BRA `(.L_x_98) ;  /* 0x0000002000ac8947 */ /* 0x002fea0003800000 */
.L_x_97:
        /* <DEDUP_REMOVED lines=8> */
[----:B------:R-:W5:Y:S01]  /*5dd0*/  LDCU.64 UR4, c[0x4][0x10] ;  /* 0x01000200ff0477ac */ /* 0x000f620008000a00 */
[----:B--2---:R-:W-:Y:S01]  /*5de0*/  MOV R5, UR9 ;  /* 0x0000000900057c02 */ /* 0x004fe20008000f00 */
[----:B-1----:R-:W-:Y:S01]  /*5df0*/  IMAD.U32 R4, RZ, RZ, UR8 ;  /* 0x00000008ff047e24 */ /* 0x002fe2000f8e00ff */
[----:B---3--:R-:W-:Y:S01]  /*5e00*/  MOV R7, UR7 ;  /* 0x0000000700077c02 */ /* 0x008fe20008000f00 */
[----:B------:R-:W-:Y:S01]  /*5e10*/  IMAD.U32 R6, RZ, RZ, UR6 ;  /* 0x00000006ff067e24 */ /* 0x000fe2000f8e00ff */
[----:B-----5:R-:W-:Y:S01]  /*5e20*/  MOV R11, UR5 ;  /* 0x00000005000b7c02 */ /* 0x020fe20008000f00 */
[----:B------:R-:W-:Y:S02]  /*5e30*/  IMAD.U32 R10, RZ, RZ, UR4 ;  /* 0x00000004ff0a7e24 */ /* 0x000fe4000f8e00ff */
[----:B------:R-:W-:Y:S07]  /*5e40*/  LEPC R20, `(.L_x_99) ;  /* 0x000000001014794e */ /* 0x000fee0000000000 */
[----:B----4-:R-:W-:Y:S05]  /*5e50*/  CALL.ABS.NOINC R14 ;  /* 0x000000000e007343 */ /* 0x010fea0003c00000 */
.L_x_99:
[----:B------:R-:W-:Y:S05]  /*5e60*/  WARPSYNC.ALL ;  /* 0x0000000000007948 */ /* 0x000fea0003800000 */
[----:B------:R-:W-:Y:S01]  /*5e70*/  R2UR UR4, R39 ;  /* 0x00000000270472ca */ /* 0x000fe200000e0000 */
[----:B------:R-:W-:Y:S01]  /*5e80*/  BSSY.RECONVERGENT B0, `(.L_x_100) ;  /* 0x00000a0000007945 */ /* 0x000fe20003800200 */
[----:B------:R-:W-:Y:S02]  /*5e90*/  ISETP.NE.AND P6, PT, R2, RZ, PT ;  /* 0x000000ff0200720c */ /* 0x000fe40003fc5270 */
[C---:B------:R-:W-:Y:S02]  /*5ea0*/  SHF.L.U32 R2, R48.reuse, 0x10, RZ ;  /* 0x0000001030027819 */ /* 0x040fe400000006ff */
[C---:B------:R-:W-:Y:S02]  /*5eb0*/  PRMT R3, R48.reuse, 0x8880, RZ ;  /* 0x0000888030037816 */ /* 0x040fe400000000ff */
[----:B------:R-:W-:Y:S02]  /*5ec0*/  SHF.L.U32 R41, R48, 0x8, RZ ;  /* 0x0000000830297819 */ /* 0x000fe400000006ff */
[----:B------:R-:W-:Y:S02]  /*5ed0*/  SHF.L.U32 R42, R49, 0x10, RZ ;  /* 0x00000010312a7819 */ /* 0x000fe400000006ff */
[----:B------:R-:W-:Y:S01]  /*5ee0*/  ISETP.NE.AND P0, PT, R86, RZ, PT ;  /* 0x000000ff5600720c */ /* 0x000fe20003f05270 */
[----:B-1----:R-:W-:Y:S01]  /*5ef0*/  LDTM.16dp32bit_t0_t15.x32 R4, tmem[UR4] ;  /* 0x00000004000479ee */ /* 0x002fe20008a80000 */
[----:B------:R-:W1:Y:S01]  /*5f00*/  LDTM.16dp32bit_t16_t31.x32 R4, tmem[UR4+0x20] ;  /* 0x00002004000479ee */ /* 0x000e620008aa0000 */
[----:B------:R-:W-:Y:S01]  /*5f10*/  SHF.R.S32.HI R42, RZ, 0x18, R42 ;  /* 0x00000018ff2a7819 */ /* 0x000fe2000001142a */
[C---:B-1----:R-:W-:Y:S01]  /*5f20*/  IMAD R0, R38.reuse, R4, RZ ;  /* 0x0000000426007224 */ /* 0x042fe200078e02ff */
[----:B------:R-:W-:Y:S01]  /*5f30*/  SHF.R.S32.HI R4, RZ, 0x18, R2 ;  /* 0x00000018ff047819 */ /* 0x000fe20000011402 */
[C---:B------:R-:W-:Y:S01]  /*5f40*/  IMAD R2, R38.reuse, R5, RZ ;  /* 0x0000000526027224 */ /* 0x040fe200078e02ff */
[----:B------:R-:W-:Y:S01]  /*5f50*/  SHF.R.S32.HI R5, RZ, 0x18, R41 ;  /* 0x00000018ff057819 */ /* 0x000fe20000011429 */
[----:B------:R-:W-:Y:S01]  /*5f60*/  IMAD R0, R3, R40, R0 ;  /* 0x0000002803007224 */ /* 0x000fe200078e0200 */
[----:B------:R-:W-:Y:S01]  /*5f70*/  PRMT R41, R49, 0x8880, RZ ;  /* 0x0000888031297816 */ /* 0x000fe200000000ff */
[----:B------:R-:W-:Y:S02]  /*5f80*/  IMAD R3, R38, R6, RZ ;  /* 0x0000000626037224 */ /* 0x000fe400078e02ff */
[-C--:B------:R-:W-:Y:S01]  /*5f90*/  IMAD R2, R4, R40.reuse, R2 ;  /* 0x0000002804027224 */ /* 0x080fe200078e0202 */
[----:B------:R-:W-:Y:S01]  /*5fa0*/  SHF.R.S32.HI R4, RZ, 0x18, R48 ;  /* 0x00000018ff047819 */ /* 0x000fe20000011430 */
[----:B------:R-:W-:Y:S02]  /*5fb0*/  IMAD R7, R38, R7, RZ ;  /* 0x0000000726077224 */ /* 0x000fe400078e02ff */
[-C--:B------:R-:W-:Y:S02]  /*5fc0*/  IMAD R3, R5, R40.reuse, R3 ;  /* 0x0000002805037224 */ /* 0x080fe400078e0203 */
[----:B------:R-:W-:Y:S02]  /*5fd0*/  IMAD R7, R4, R40, R7 ;  /* 0x0000002804077224 */ /* 0x000fe400078e0207 */
[C---:B------:R-:W-:Y:S02]  /*5fe0*/  IMAD R6, R38.reuse, R11, RZ ;  /* 0x0000000b26067224 */ /* 0x040fe400078e02ff */
[C---:B------:R-:W-:Y:S01]  /*5ff0*/  IMAD R11, R38.reuse, R16, RZ ;  /* 0x00000010260b7224 */ /* 0x040fe200078e02ff */
[----:B------:R-:W-:Y:S01]  /*6000*/  I2IP.S8.S32.SAT R52, R7, R3, RZ ;  /* 0x0000000307347239 */ /* 0x000fe200000014ff */
[C---:B------:R-:W-:Y:S02]  /*6010*/  IMAD R16, R38.reuse, R21, RZ ;  /* 0x0000001526107224 */ /* 0x040fe400078e02ff */
[----:B------:R-:W-:Y:S01]  /*6020*/  IMAD R21, R38, R26, RZ ;  /* 0x0000001a26157224 */ /* 0x000fe200078e02ff */
[----:B------:R-:W-:Y:S01]  /*6030*/  I2IP.S8.S32.SAT R52, R2, R0, R52 ;  /* 0x0000000002347239 */ /* 0x000fe20000001434 */
[C---:B------:R-:W-:Y:S01]  /*6040*/  IMAD R26, R38.reuse, R31, RZ ;  /* 0x0000001f261a7224 */ /* 0x040fe200078e02ff */
[----:B------:R-:W-:Y:S01]  /*6050*/  SHF.R.S32.HI R2, RZ, 0x18, R49 ;  /* 0x00000018ff027819 */ /* 0x000fe20000011431 */
[C---:B------:R-:W-:Y:S02]  /*6060*/  IMAD R3, R38.reuse, R8, RZ ;  /* 0x0000000826037224 */ /* 0x040fe400078e02ff */
[----:B------:R-:W-:Y:S02]  /*6070*/  IMAD.SHL.U32 R31, R49, 0x100, RZ ;  /* 0x00000100311f7824 */ /* 0x000fe400078e00ff */
[C---:B------:R-:W-:Y:S02]  /*6080*/  IMAD R8, R38.reuse, R13, RZ ;  /* 0x0000000d26087224 */ /* 0x040fe400078e02ff */
[C---:B------:R-:W-:Y:S01]  /*6090*/  IMAD R13, R38.reuse, R18, RZ ;  /* 0x00000012260d7224 */ /* 0x040fe200078e02ff */
[----:B------:R-:W-:Y:S01]  /*60a0*/  SHF.R.S32.HI R0, RZ, 0x18, R31 ;  /* 0x00000018ff007819 */ /* 0x000fe2000001141f */
[----:B------:R-:W-:Y:S01]  /*60b0*/  IMAD R18, R38, R23, RZ ;  /* 0x0000001726127224 */ /* 0x000fe200078e02ff */
[----:B------:R-:W-:Y:S01]  /*60c0*/  SHF.L.U32 R31, R50, 0x10, RZ ;  /* 0x00000010321f7819 */ /* 0x000fe200000006ff */
[C---:B------:R-:W-:Y:S02]  /*60d0*/  IMAD R4, R38.reuse, R9, RZ ;  /* 0x0000000926047224 */ /* 0x040fe400078e02ff */
[C---:B------:R-:W-:Y:S01]  /*60e0*/  IMAD R23, R38.reuse, R28, RZ ;  /* 0x0000001c26177224 */ /* 0x040fe200078e02ff */
[----:B------:R-:W-:Y:S01]  /*60f0*/  SHF.R.S32.HI R31, RZ, 0x18, R31 ;  /* 0x00000018ff1f7819 */ /* 0x000fe2000001141f */
[C---:B------:R-:W-:Y:S02]  /*6100*/  IMAD R7, R38.reuse, R12, RZ ;  /* 0x0000000c26077224 */ /* 0x040fe400078e02ff */
[----:B------:R-:W-:Y:S01]  /*6110*/  IMAD R28, R38, R33, RZ ;  /* 0x00000021261c7224 */ /* 0x000fe200078e02ff */
[----:B------:R-:W-:Y:S01]  /*6120*/  PRMT R33, R50, 0x8880, RZ ;  /* 0x0000888032217816 */ /* 0x000fe200000000ff */
[----:B------:R-:W-:Y:S02]  /*6130*/  IMAD R3, R41, R40, R3 ;  /* 0x0000002829037224 */ /* 0x000fe400078e0203 */
[C---:B------:R-:W-:Y:S02]  /*6140*/  IMAD R12, R38.reuse, R17, RZ ;  /* 0x00000011260c7224 */ /* 0x040fe400078e02ff */
[C---:B------:R-:W-:Y:S02]  /*6150*/  IMAD R5, R38.reuse, R10, RZ ;  /* 0x0000000a26057224 */ /* 0x040fe400078e02ff */
[----:B------:R-:W-:Y:S02]  /*6160*/  IMAD R17, R38, R22, RZ ;  /* 0x0000001626117224 */ /* 0x000fe400078e02ff */
[----:B------:R-:W-:Y:S02]  /*6170*/  IMAD R4, R42, R40, R4 ;  /* 0x000000282a047224 */ /* 0x000fe400078e0204 */
[C---:B------:R-:W-:Y:S02]  /*6180*/  IMAD R22, R38.reuse, R27, RZ ;  /* 0x0000001b26167224 */ /* 0x040fe400078e02ff */
[----:B------:R-:W-:Y:S01]  /*6190*/  IMAD R27, R38, R32, RZ ;  /* 0x00000020261b7224 */ /* 0x000fe200078e02ff */
[----:B------:R-:W-:Y:S01]  /*61a0*/  SHF.L.U32 R32, R50, 0x8, RZ ;  /* 0x0000000832207819 */ /* 0x000fe200000006ff */
[-C--:B------:R-:W-:Y:S02]  /*61b0*/  IMAD R5, R0, R40.reuse, R5 ;  /* 0x0000002800057224 */ /* 0x080fe400078e0205 */
[----:B------:R-:W-:Y:S01]  /*61c0*/  IMAD.MOV.U32 R0, RZ, RZ, R33 ;  /* 0x000000ffff007224 */ /* 0x000fe200078e0021 */
[----:B------:R-:W-:Y:S01]  /*61d0*/  SHF.R.S32.HI R32, RZ, 0x18, R32 ;  /* 0x00000018ff207819 */ /* 0x000fe20000011420 */
[-C--:B------:R-:W-:Y:S01]  /*61e0*/  IMAD R6, R2, R40.reuse, R6 ;  /* 0x0000002802067224 */ /* 0x080fe200078e0206 */
[----:B------:R-:W-:Y:S01]  /*61f0*/  SHF.R.S32.HI R2, RZ, 0x18, R50 ;  /* 0x00000018ff027819 */ /* 0x000fe20000011432 */
[----:B------:R-:W-:Y:S01]  /*6200*/  IMAD R7, R0, R40, R7 ;  /* 0x0000002800077224 */ /* 0x000fe200078e0207 */
[----:B------:R-:W-:Y:S01]  /*6210*/  PRMT R0, R51, 0x8880, RZ ;  /* 0x0000888033007816 */ /* 0x000fe200000000ff */
[----:B------:R-:W-:Y:S01]  /*6220*/  IMAD R9, R38, R14, RZ ;  /* 0x0000000e26097224 */ /* 0x000fe200078e02ff */
[----:B------:R-:W-:Y:S01]  /*6230*/  I2IP.S8.S32.SAT R6, R6, R5, RZ ;  /* 0x0000000506067239 */ /* 0x000fe200000014ff */
[-C--:B------:R-:W-:Y:S01]  /*6240*/  IMAD R8, R31, R40.reuse, R8 ;  /* 0x000000281f087224 */ /* 0x080fe200078e0208 */
[C---:B------:R-:W-:Y:S01]  /*6250*/  SHF.L.U32 R31, R51.reuse, 0x8, RZ ;  /* 0x00000008331f7819 */ /* 0x040fe200000006ff */
[----:B------:R-:W-:Y:S01]  /*6260*/  IMAD R10, R38, R15, RZ ;  /* 0x0000000f260a7224 */ /* 0x000fe200078e02ff */
[----:B------:R-:W-:Y:S01]  /*6270*/  I2IP.S8.S32.SAT R53, R4, R3, R6 ;  /* 0x0000000304357239 */ /* 0x000fe20000001406 */
[-C--:B------:R-:W-:Y:S01]  /*6280*/  IMAD R9, R32, R40.reuse, R9 ;  /* 0x0000002820097224 */ /* 0x080fe200078e0209 */
[----:B------:R-:W-:Y:S01]  /*6290*/  SHF.R.S32.HI R5, RZ, 0x18, R31 ;  /* 0x00000018ff057819 */ /* 0x000fe2000001141f */
[-C--:B------:R-:W-:Y:S01]  /*62a0*/  IMAD R10, R2, R40.reuse, R10 ;  /* 0x00000028020a7224 */ /* 0x080fe200078e020a */
[----:B------:R-:W-:Y:S01]  /*62b0*/  SHF.L.U32 R2, R51, 0x10, RZ ;  /* 0x0000001033027819 */ /* 0x000fe200000006ff */
[----:B------:R-:W-:Y:S01]  /*62c0*/  IMAD R11, R0, R40, R11 ;  /* 0x00000028000b7224 */ /* 0x000fe200078e020b */
[----:B------:R-:W-:Y:S01]  /*62d0*/  SHF.R.S32.HI R0, RZ, 0x18, R51 ;  /* 0x00000018ff007819 */ /* 0x000fe20000011433 */
[C---:B------:R-:W-:Y:S01]  /*62e0*/  IMAD R15, R38.reuse, R20, RZ ;  /* 0x00000014260f7224 */ /* 0x040fe200078e02ff */
[----:B------:R-:W-:Y:S01]  /*62f0*/  SHF.R.S32.HI R2, RZ, 0x18, R2 ;  /* 0x00000018ff027819 */ /* 0x000fe20000011402 */
[C---:B------:R-:W-:Y:S01]  /*6300*/  IMAD R14, R38.reuse, R19, RZ ;  /* 0x00000013260e7224 */ /* 0x040fe200078e02ff */
[C---:B----4-:R-:W-:Y:S01]  /*6310*/  SHF.L.U32 R4, R45.reuse, 0x10, RZ ;  /* 0x000000102d047819 */ /* 0x050fe200000006ff */
[----:B------:R-:W-:Y:S01]  /*6320*/  IMAD R19, R38, R24, RZ ;  /* 0x0000001826137224 */ /* 0x000fe200078e02ff */
[----:B------:R-:W-:Y:S01]  /*6330*/  PRMT R3, R45, 0x8880, RZ ;  /* 0x000088802d037816 */ /* 0x000fe200000000ff */
[-C--:B------:R-:W-:Y:S01]  /*6340*/  IMAD R12, R2, R40.reuse, R12 ;  /* 0x00000028020c7224 */ /* 0x080fe200078e020c */
[----:B------:R-:W-:Y:S01]  /*6350*/  PRMT R2, R44, 0x8880, RZ ;  /* 0x000088802c027816 */ /* 0x000fe200000000ff */
[-C--:B------:R-:W-:Y:S01]  /*6360*/  IMAD R13, R5, R40.reuse, R13 ;  /* 0x00000028050d7224 */ /* 0x080fe200078e020d */
[----:B------:R-:W-:Y:S01]  /*6370*/  SHF.R.S32.HI R4, RZ, 0x18, R4 ;  /* 0x00000018ff047819 */ /* 0x000fe20000011404 */
[----:B------:R-:W-:Y:S01]  /*6380*/  IMAD R14, R0, R40, R14 ;  /* 0x00000028000e7224 */ /* 0x000fe200078e020e */
[----:B------:R-:W-:Y:S01]  /*6390*/  MOV R0, R2 ;  /* 0x0000000200007202 */ /* 0x000fe20000000f00 */
[----:B------:R-:W-:Y:S01]  /*63a0*/  IMAD.U32 R5, R44, 0x10000, RZ ;  /* 0x000100002c057824 */ /* 0x000fe200078e00ff */
[----:B------:R-:W-:Y:S01]  /*63b0*/  I2IP.S8.S32.SAT R9, R10, R9, RZ ;  /* 0x000000090a097239 */ /* 0x000fe200000014ff */
[----:B------:R-:W-:Y:S01]  /*63c0*/  IMAD R20, R38, R25, RZ ;  /* 0x0000001926147224 */ /* 0x000fe200078e02ff */
[----:B------:R-:W-:Y:S01]  /*63d0*/  I2IP.S8.S32.SAT R13, R14, R13, RZ ;  /* 0x0000000d0e0d7239 */ /* 0x000fe200000014ff */
[----:B------:R-:W-:Y:S01]  /*63e0*/  IMAD R15, R0, R40, R15 ;  /* 0x00000028000f7224 */ /* 0x000fe200078e020f */
[----:B------:R-:W-:Y:S01]  /*63f0*/  SHF.R.S32.HI R2, RZ, 0x18, R5 ;  /* 0x00000018ff027819 */ /* 0x000fe20000011405 */
[----:B------:R-:W-:Y:S01]  /*6400*/  IMAD R24, R38, R29, RZ ;  /* 0x0000001d26187224 */ /* 0x000fe200078e02ff */
[----:B------:R-:W-:Y:S01]  /*6410*/  SHF.L.U32 R0, R44, 0x8, RZ ;  /* 0x000000082c007819 */ /* 0x000fe200000006ff */
[----:B------:R-:W-:Y:S01]  /*6420*/  IMAD R25, R38, R30, RZ ;  /* 0x0000001e26197224 */ /* 0x000fe200078e02ff */
[----:B------:R-:W-:Y:S01]  /*6430*/  I2IP.S8.S32.SAT R54, R8, R7, R9 ;  /* 0x0000000708367239 */ /* 0x000fe20000001409 */
[----:B------:R-:W-:Y:S01]  /*6440*/  IMAD R16, R2, R40, R16 ;  /* 0x0000002802107224 */ /* 0x000fe200078e0210 */
[----:B------:R-:W-:Y:S01]  /*6450*/  SHF.R.S32.HI R0, RZ, 0x18, R0 ;  /* 0x00000018ff007819 */ /* 0x000fe20000011400 */
[----:B------:R-:W-:Y:S01]  /*6460*/  IMAD R29, R38, R34, RZ ;  /* 0x00000022261d7224 */ /* 0x000fe200078e02ff */
[----:B------:R-:W-:Y:S01]  /*6470*/  SHF.R.S32.HI R2, RZ, 0x18, R44 ;  /* 0x00000018ff027819 */ /* 0x000fe2000001142c */
[----:B------:R-:W-:Y:S01]  /*6480*/  IMAD.SHL.U32 R5, R45, 0x100, RZ ;  /* 0x000001002d057824 */ /* 0x000fe200078e00ff */
[----:B------:R-:W-:Y:S01]  /*6490*/  I2IP.S8.S32.SAT R55, R12, R11, R13 ;  /* 0x0000000b0c377239 */ /* 0x000fe2000000140d */
[-C--:B------:R-:W-:Y:S02]  /*64a0*/  IMAD R17, R0, R40.reuse, R17 ;  /* 0x0000002800117224 */ /* 0x080fe400078e0211 */
[-C--:B------:R-:W-:Y:S01]  /*64b0*/  IMAD R18, R2, R40.reuse, R18 ;  /* 0x0000002802127224 */ /* 0x080fe200078e0212 */
[----:B------:R-:W-:Y:S01]  /*64c0*/  SHF.R.S32.HI R0, RZ, 0x18, R5 ;  /* 0x00000018ff007819 */ /* 0x000fe20000011405 */
[-C--:B------:R-:W-:Y:S01]  /*64d0*/  IMAD R19, R3, R40.reuse, R19 ;  /* 0x0000002803137224 */ /* 0x080fe200078e0213 */
[----:B------:R-:W-:Y:S01]  /*64e0*/  SHF.R.S32.HI R2, RZ, 0x18, R45 ;  /* 0x00000018ff027819 */ /* 0x000fe2000001142d */
[-C--:B------:R-:W-:Y:S01]  /*64f0*/  IMAD R20, R4, R40.reuse, R20 ;  /* 0x0000002804147224 */ /* 0x080fe200078e0214 */
[----:B------:R-:W-:Y:S01]  /*6500*/  SHF.L.U32 R4, R46, 0x10, RZ ;  /* 0x000000102e047819 */ /* 0x000fe200000006ff */
[-C--:B------:R-:W-:Y:S01]  /*6510*/  IMAD R21, R0, R40.reuse, R21 ;  /* 0x0000002800157224 */ /* 0x080fe200078e0215 */
[C---:B------:R-:W-:Y:S01]  /*6520*/  PRMT R0, R46.reuse, 0x8880, RZ ;  /* 0x000088802e007816 */ /* 0x040fe200000000ff */
[----:B------:R1:W-:Y:S01]  /*6530*/  STS.128 [R69+UR44+0x2200], R52 ;  /* 0x0022003445007988 */ /* 0x0003e20008000c2c */
[----:B------:R-:W-:Y:S01]  /*6540*/  SHF.L.U32 R3, R46, 0x8, RZ ;  /* 0x000000082e037819 */ /* 0x000fe200000006ff */
[-C--:B------:R-:W-:Y:S01]  /*6550*/  IMAD R22, R2, R40.reuse, R22 ;  /* 0x0000002802167224 */ /* 0x080fe200078e0216 */
[----:B------:R-:W-:Y:S01]  /*6560*/  SHF.R.S32.HI R2, RZ, 0x18, R4 ;  /* 0x00000018ff027819 */ /* 0x000fe20000011404 */
[-C--:B------:R-:W-:Y:S01]  /*6570*/  IMAD R23, R0, R40.reuse, R23 ;  /* 0x0000002800177224 */ /* 0x080fe200078e0217 */
[----:B------:R-:W-:Y:S01]  /*6580*/  SHF.R.S32.HI R3, RZ, 0x18, R3 ;  /* 0x00000018ff037819 */ /* 0x000fe20000011403 */
[----:B------:R-:W-:Y:S01]  /*6590*/  IMAD R30, R38, R35, RZ ;  /* 0x00000023261e7224 */ /* 0x000fe200078e02ff */
[----:B------:R-:W-:Y:S01]  /*65a0*/  SHF.R.S32.HI R0, RZ, 0x18, R46 ;  /* 0x00000018ff007819 */ /* 0x000fe2000001142e */
[-C--:B------:R-:W-:Y:S01]  /*65b0*/  IMAD R24, R2, R40.reuse, R24 ;  /* 0x0000002802187224 */ /* 0x080fe200078e0218 */
[----:B------:R-:W-:Y:S01]  /*65c0*/  PRMT R2, R47, 0x8880, RZ ;  /* 0x000088802f027816 */ /* 0x000fe200000000ff */
[-C--:B------:R-:W-:Y:S01]  /*65d0*/  IMAD R25, R3, R40.reuse, R25 ;  /* 0x0000002803197224 */ /* 0x080fe200078e0219 */
[C---:B------:R-:W-:Y:S01]  /*65e0*/  SHF.L.U32 R3, R47.reuse, 0x10, RZ ;  /* 0x000000102f037819 */ /* 0x040fe200000006ff */
[----:B------:R-:W-:Y:S01]  /*65f0*/  IMAD.SHL.U32 R4, R47, 0x100, RZ ;  /* 0x000001002f047824 */ /* 0x000fe200078e00ff */
[----:B------:R-:W-:Y:S01]  /*6600*/  SHF.R.S32.HI R5, RZ, 0x18, R47 ;  /* 0x00000018ff057819 */ /* 0x000fe2000001142f */
[-C--:B------:R-:W-:Y:S01]  /*6610*/  IMAD R26, R0, R40.reuse, R26 ;  /* 0x00000028001a7224 */ /* 0x080fe200078e021a */
[----:B------:R-:W-:Y:S01]  /*6620*/  SHF.R.S32.HI R3, RZ, 0x18, R3 ;  /* 0x00000018ff037819 */ /* 0x000fe20000011403 */
[-C--:B------:R-:W-:Y:S01]  /*6630*/  IMAD R27, R2, R40.reuse, R27 ;  /* 0x00000028021b7224 */ /* 0x080fe200078e021b */
[----:B------:R-:W-:Y:S02]  /*6640*/  SHF.R.S32.HI R4, RZ, 0x18, R4 ;  /* 0x00000018ff047819 */ /* 0x000fe40000011404 */
[----:B------:R-:W-:Y:S01]  /*6650*/  I2IP.S8.S32.SAT R17, R18, R17, RZ ;  /* 0x0000001112117239 */ /* 0x000fe200000014ff */
[-C--:B------:R-:W-:Y:S01]  /*6660*/  IMAD R28, R3, R40.reuse, R28 ;  /* 0x00000028031c7224 */ /* 0x080fe200078e021c */
[----:B------:R-:W-:Y:S01]  /*6670*/  I2IP.S8.S32.SAT R21, R22, R21, RZ ;  /* 0x0000001516157239 */ /* 0x000fe200000014ff */
[-C--:B------:R-:W-:Y:S01]  /*6680*/  IMAD R29, R4, R40.reuse, R29 ;  /* 0x00000028041d7224 */ /* 0x080fe200078e021d */
[----:B------:R-:W-:Y:S01]  /*6690*/  I2IP.S8.S32.SAT R16, R16, R15, R17 ;  /* 0x0000000f10107239 */ /* 0x000fe20000001411 */
[----:B------:R-:W-:Y:S01]  /*66a0*/  IMAD R30, R5, R40, R30 ;  /* 0x00000028051e7224 */ /* 0x000fe200078e021e */
[----:B------:R-:W-:Y:S02]  /*66b0*/  I2IP.S8.S32.SAT R17, R20, R19, R21 ;  /* 0x0000001314117239 */ /* 0x000fe40000001415 */
[----:B------:R-:W-:Y:S02]  /*66c0*/  I2IP.S8.S32.SAT R18, R26, R25, RZ ;  /* 0x000000191a127239 */ /* 0x000fe400000014ff */
[----:B------:R-:W-:Y:S02]  /*66d0*/  I2IP.S8.S32.SAT R19, R30, R29, RZ ;  /* 0x0000001d1e137239 */ /* 0x000fe400000014ff */
[----:B------:R-:W-:Y:S02]  /*66e0*/  IADD3 R2, PT, PT, R69, UR44, RZ ;  /* 0x0000002c45027c10 */ /* 0x000fe4000fffe0ff */
[----:B------:R-:W-:Y:S02]  /*66f0*/  SHF.L.U32 R0, R79, 0x4, RZ ;  /* 0x000000044f007819 */ /* 0x000fe400000006ff */
[----:B------:R-:W-:Y:S02]  /*6700*/  I2IP.S8.S32.SAT R18, R24, R23, R18 ;  /* 0x0000001718127239 */ /* 0x000fe40000001412 */
[----:B------:R-:W-:Y:S02]  /*6710*/  I2IP.S8.S32.SAT R19, R28, R27, R19 ;  /* 0x0000001b1c137239 */ /* 0x000fe40000001413 */
[----:B------:R-:W-:Y:S02]  /*6720*/  IADD3 R87, PT, PT, R2, R0, RZ ;  /* 0x0000000002577210 */ /* 0x000fe40007ffe0ff */
[----:B------:R-:W-:Y:S02]  /*6730*/  LEA R3, R81, UR44, 0x3 ;  /* 0x0000002c51037c11 */ /* 0x000fe4000f8e18ff */
[----:B------:R-:W-:Y:S01]  /*6740*/  @P6 SHF.L.U32 R4, R80, 0x1f, RZ ;  /* 0x0000001f50046819 */ /* 0x000fe200000006ff */
[----:B------:R1:W-:Y:S01]  /*6750*/  STS.128 [R87+0x2210], R16 ;  /* 0x0022101057007388 */ /* 0x0003e20000000c00 */
[----:B------:R-:W-:Y:S01]  /*6760*/  @!PT LDS RZ, [RZ] ;  /* 0x00000000fffff984 */ /* 0x000fe20000000800 */
[----:B------:R-:W-:Y:S01]  /*6770*/  @!PT LDS RZ, [RZ] ;  /* 0x00000000fffff984 */ /* 0x000fe20000000800 */
[----:B------:R-:W-:Y:S01]  /*6780*/  @!PT LDS RZ, [RZ] ;  /* 0x00000000fffff984 */ /* 0x000fe20000000800 */
[----:B------:R-:W-:Y:S01]  /*6790*/  @!PT LDS RZ, [RZ] ;  /* 0x00000000fffff984 */ /* 0x000fe20000000800 */
[----:B------:R2:W-:Y:S07]  /*67a0*/  MEMBAR.ALL.CTA ;  /* 0x0000000000007992 */ /* 0x0005ee0000008000 */
[----:B--2---:R-:W2:Y:S02]  /*67b0*/  FENCE.VIEW.ASYNC.S ;  /* 0x00000000000073c6 */ /* 0x004ea40000000000 */
[----:B--2---:R-:W-:Y:S06]  /*67c0*/  BAR.SYNC.DEFER_BLOCKING 0x1, 0x80 ;  /* 0x0042000000007b1d */ /* 0x004fec0000010000 */
[----:B------:R-:W-:Y:S05]  /*67d0*/  @P0 BRA `(.L_x_101) ;  /* 0x0000000000280947 */ /* 0x000fea0003800000 */
[----:B------:R-:W2:Y:S01]  /*67e0*/  LDCU.64 UR6, c[0x0][0x348] ;  /* 0x00006900ff0677ac */ /* 0x000ea20008000a00 */
[----:B------:R-:W-:Y:S01]  /*67f0*/  UIADD3 UR4, UPT, UPT, UR44, 0x2200, URZ ;  /* 0x000022002c047890 */ /* 0x000fe2000fffe0ff */
[----:B------:R-:W-:Y:S05]  /*6800*/  UMOV UR51, UR36 ;  /* 0x0000002400337c82 */ /* 0x000fea0008000000 */
[----:B------:R-:W-:Y:S04]  /*6810*/  MOV R85, UR4 ;  /* 0x0000000400557c02 */ /* 0x000fe80008000f00 */
[----:B------:R-:W-:Y:S01]  /*6820*/  R2UR UR48, R85 ;  /* 0x00000000553072ca */ /* 0x000fe200000e0000 */
[----:B--2---:R-:W-:Y:S04]  /*6830*/  UIADD3 UR4, UP0, UPT, UR6, 0x680, URZ ;  /* 0x0000068006047890 */ /* 0x004fe8000ff1e0ff */
[----:B------:R-:W-:Y:S09]  /*6840*/  UIADD3.X UR5, UPT, UPT, URZ, UR7, URZ, UP0, !UPT ;  /* 0x00000007ff057290 */ /* 0x000ff200087fe4ff */
[----:B------:R2:W-:Y:S01]  /*6850*/  UTMASTG.3D [UR48], [UR4] ;  /* 0x00000030040073b5 */ /* 0x0005e20008010000 */
[----:B------:R0:W-:Y:S01]  /*6860*/  UTMACMDFLUSH ;  /* 0x00000000000079b7 */ /* 0x0001e20000000000 */
[----:B--2---:R-:W-:Y:S04]  /*6870*/  DEPBAR.LE SB0, 0x1 ;  /* 0x000080400000791a */ /* 0x004fe80000000000 */
.L_x_101:
[----:B------:R-:W-:Y:S05]  /*6880*/  BSYNC.RECONVERGENT B0 ;  /* 0x0000000000007941 */ /* 0x000fea0003800200 */
.L_x_100:
[----:B------:R-:W-:Y:S06]  /*6890*/  BAR.SYNC.DEFER_BLOCKING 0x1, 0x80 ;  /* 0x0042000000007b1d */ /* 0x000fec0000010000 */
[----:B------:R-:W2:Y:S01]  /*68a0*/  @P6 SYNCS.PHASECHK.TRANS64.TRYWAIT P0, [R3+URZ+0x30], R4 ;  /* 0x00003004030065a7 */ /* 0x000ea200080011ff */
[----:B------:R-:W-:Y:S01]  /*68b0*/  BSSY B1, `(.L_x_102) ;  /* 0x000001f000017945 */ /* 0x000fe20003800000 */
[----:B--2---:R-:W-:Y:S03]  /*68c0*/  @P6 SEL R56, RZ, 0x1, !P0 ;  /* 0x00000001ff386807 */ /* 0x004fe60004000000 */
[----:B------:R-:W-:Y:S05]  /*68d0*/  @!P6 BRA `(.L_x_103) ;  /* 0x000000000070e947 */ /* 0x000fea0003800000 */
[----:B------:R-:W-:Y:S01]  /*68e0*/  ISETP.NE.AND P1, PT, R57, RZ, PT ;  /* 0x000000ff3900720c */ /* 0x000fe20003f25270 */
[----:B------:R-:W-:Y:S01]  /*68f0*/  BSSY B0, `(.L_x_104) ;  /* 0x0000008000007945 */ /* 0x000fe20003800000 */
[----:B------:R-:W-:Y:S11]  /*6900*/  ISETP.NE.AND P0, PT, R56, RZ, PT ;  /* 0x000000ff3800720c */ /* 0x000ff60003f05270 */
[----:B------:R-:W-:Y:S04]  /*6910*/  @P1 IMAD R2, R81, 0x1000, R2 ;  /* 0x0000100051021824 */ /* 0x000fe800078e0202 */
[----:B------:R-:W-:Y:S01]  /*6920*/  @P1 IMAD.IADD R4, R0, 0x1, R2 ;  /* 0x0000000100041824 */ /* 0x000fe200078e0202 */
[----:B------:R-:W-:Y:S06]  /*6930*/  @P0 BRA `(.L_x_105) ;  /* 0x00000000000c0947 */ /* 0x000fec0003800000 */
[----:B------:R-:W-:Y:S04]  /*6940*/  SHF.L.U32 R0, R80, 0x1f, RZ ;  /* 0x0000001f50007819 */ /* 0x000fe800000006ff */
[----:B------:R-:W2:Y:S02]  /*6950*/  SYNCS.PHASECHK.TRANS64.TRYWAIT P0, [R3+URZ+0x30], R0 ;  /* 0x00003000030075a7 */ /* 0x000ea400080011ff */
[----:B--2---:R-:W-:Y:S05]  /*6960*/  @!P0 BRA `(.L_x_106) ;  /* 0x0000001400b88947 */ /* 0x004fea0003800000 */
.L_x_105:
[----:B------:R-:W-:Y:S05]  /*6970*/  BSYNC B0 ;  /* 0x0000000000007941 */ /* 0x000fea0003800000 */
.L_x_104:
[----:B------:R-:W-:Y:S01]  /*6980*/  ISETP.NE.AND P0, PT, R57, RZ, PT ;  /* 0x000000ff3900720c */ /* 0x000fe20003f05270 */
[----:B--2---:R-:W-:Y:S02]  /*6990*/  VIADD R3, R3, 0x40 ;  /* 0x0000004003037836 */ /* 0x004fe40000000000 */
[----:B------:R-:W-:Y:S02]  /*69a0*/  IMAD.U32 R0, RZ, RZ, UR45 ;  /* 0x0000002dff007e24 */ /* 0x000fe4000f8e00ff */
[----:B------:R-:W-:Y:S03]  /*69b0*/  VIADD R81, R81, 0x1 ;  /* 0x0000000151517836 */ /* 0x000fe60000000000 */
[----:B------:R-:W-:Y:S05]  /*69c0*/  PRMT R0, R0, 0x654, R3 ;  /* 0x0000065400007816 */ /* 0x000fea0000000003 */
[----:B------:R2:W3:Y:S04]  /*69d0*/  @P0 LDS.128 R48, [R2+0x200] ;  /* 0x0002000002300984 */ /* 0x0004e80000000c00 */
        /* <DEDUP_REMOVED lines=11> */
[----:B--23--:R-:W-:Y:S02]  /*6a90*/  LOP3.LUT R80, R80, R0, RZ, 0x3c, !PT ;  /* 0x0000000050507212 */ /* 0x00cfe400078e3cff */
.L_x_103:
[----:B------:R-:W-:Y:S05]  /*6aa0*/  BSYNC B1 ;  /* 0x0000000000017941 */ /* 0x000fea0003800000 */
.L_x_102:
[----:B------:R-:W-:Y:S05]  /*6ab0*/  VIADD R0, R39, 0x40 ;  /* 0x0000004027007836 */ /* 0x000fea0000000000 */
[----:B------:R-:W-:Y:S04]  /*6ac0*/  SHF.R.U32.HI R0, RZ, 0x15, R0 ;  /* 0x00000015ff007819 */ /* 0x000fe80000011600 */
[----:B------:R-:W-:Y:S11]  /*6ad0*/  LOP3.LUT P0, RZ, R0, 0x3, R75, 0x48, !PT ;  /* 0x0000000300ff7812 */ /* 0x000ff6000780484b */
[----:B------:R-:W-:Y:S02]  /*6ae0*/  @!UPT UIADD3 URZ, UPT, UPT, URZ, URZ, URZ ;  /* 0x000000fffffff290 */ /* 0x000fe4000fffe0ff */
[----:B------:R-:W-:Y:S05]  /*6af0*/  @!P0 BRA `(.L_x_107) ;  /* 0x0000000000408947 */ /* 0x000fea0003800000 */
[----:B------:R-:W2:Y:S01]  /*6b00*/  LDCU.64 UR8, c[0x4][0x70] ;  /* 0x01000e00ff0877ac */ /* 0x000ea20008000a00 */
[----:B------:R-:W-:Y:S01]  /*6b10*/  MOV R3, 0x0 ;  /* 0x0000000000037802 */ /* 0x000fe20000000f00 */
[----:B------:R-:W-:Y:S02]  /*6b20*/  HFMA2 R12, -RZ, RZ, 0, 5.9604644775390625e-08 ;  /* 0x00000001ff0c7431 */ /* 0x000fe400000001ff */
[----:B------:R-:W-:Y:S02]  /*6b30*/  IMAD.MOV.U32 R8, RZ, RZ, 0x192 ;  /* 0x00000192ff087424 */ /* 0x000fe400078e00ff */
[----:B------:R-:W-:Y:S01]  /*6b40*/  IMAD.MOV.U32 R13, RZ, RZ, RZ ;  /* 0x000000ffff0d7224 */ /* 0x000fe200078e00ff */
[----:B------:R-:W3:Y:S01]  /*6b50*/  LDCU.64 UR6, c[0x4][0x78] ;  /* 0x01000f00ff0677ac */ /* 0x000ee20008000a00 */
[----:B------:R-:W1:Y:S01]  /*6b60*/  LDC.64 R2, c[0x4][R3] ;  /* 0x0100000003027b82 */ /* 0x000e620000000a00 */
[----:B------:R-:W5:Y:S01]  /*6b70*/  LDCU.64 UR4, c[0x4][0x10] ;  /* 0x01000200ff0477ac */ /* 0x000f620008000a00 */
[----:B--2---:R-:W-:Y:S01]  /*6b80*/  MOV R5, UR9 ;  /* 0x0000000900057c02 */ /* 0x004fe20008000f00 */
[----:B------:R-:W-:Y:S01]  /*6b90*/  IMAD.U32 R4, RZ, RZ, UR8 ;  /* 0x00000008ff047e24 */ /* 0x000fe2000f8e00ff */
[----:B---3--:R-:W-:Y:S01]  /*6ba0*/  MOV R7, UR7 ;  /* 0x0000000700077c02 */ /* 0x008fe20008000f00 */
[----:B------:R-:W-:Y:S01]  /*6bb0*/  IMAD.U32 R6, RZ, RZ, UR6 ;  /* 0x00000006ff067e24 */ /* 0x000fe2000f8e00ff */
[----:B-----5:R-:W-:Y:S01]  /*6bc0*/  MOV R11, UR5 ;  /* 0x00000005000b7c02 */ /* 0x020fe20008000f00 */
[----:B------:R-:W-:Y:S02]  /*6bd0*/  IMAD.U32 R10, RZ, RZ, UR4 ;  /* 0x00000004ff0a7e24 */ /* 0x000fe4000f8e00ff */
[----:B------:R-:W-:Y:S07]  /*6be0*/  LEPC R20, `(.L_x_107) ;  /* 0x000000001014794e */ /* 0x000fee0000000000 */
[----:B-1--4-:R-:W-:Y:S05]  /*6bf0*/  CALL.ABS.NOINC R2 ;  /* 0x0000000002007343 */ /* 0x012fea0003c00000 */
.L_x_107:
[----:B------:R-:W-:Y:S01]  /*6c00*/  ISETP.NE.AND P0, PT, R86, RZ, PT ;  /* 0x000000ff5600720c */ /* 0x000fe20003f05270 */
[----:B------:R-:W-:Y:S05]  /*6c10*/  WARPSYNC.ALL ;  /* 0x0000000000007948 */ /* 0x000fea0003800000 */
[----:B------:R-:W-:Y:S01]  /*6c20*/  IMAD.SHL.U32 R66, R49, 0x100, RZ ;  /* 0x0000010031427824 */ /* 0x000fe200078e00ff */
[----:B------:R-:W-:Y:S01]  /*6c30*/  R2UR UR4, R39 ;  /* 0x00000000270472ca */ /* 0x000fe200000e0000 */
[----:B------:R-:W-:Y:S01]  /*6c40*/  IMAD.SHL.U32 R60, R51, 0x100, RZ ;  /* 0x00000100333c7824 */ /* 0x000fe200078e00ff */
[C---:B------:R-:W-:Y:S01]  /*6c50*/  SHF.L.U32 R2, R48.reuse, 0x10, RZ ;  /* 0x0000001030027819 */ /* 0x040fe200000006ff */
[----:B-1--4-:R-:W-:Y:S01]  /*6c60*/  IMAD.SHL.U32 R54, R45, 0x100, RZ ;  /* 0x000001002d367824 */ /* 0x012fe200078e00ff */
[C---:B------:R-:W-:Y:S01]  /*6c70*/  PRMT R0, R48.reuse, 0x8880, RZ ;  /* 0x0000888030007816 */ /* 0x040fe200000000ff */
[----:B------:R-:W-:Y:S01]  /*6c80*/  BSSY.RECONVERGENT B0, `(.L_x_108) ;  /* 0x000009f000007945 */ /* 0x000fe20003800200 */
[----:B------:R-:W-:Y:S02]  /*6c90*/  SHF.L.U32 R3, R48, 0x8, RZ ;  /* 0x0000000830037819 */ /* 0x000fe400000006ff */
[----:B------:R-:W-:Y:S02]  /*6ca0*/  SHF.R.S32.HI R2, RZ, 0x18, R2 ;  /* 0x00000018ff027819 */ /* 0x000fe40000011402 */
[----:B------:R-:W-:Y:S02]  /*6cb0*/  PRMT R68, R49, 0x8880, RZ ;  /* 0x0000888031447816 */ /* 0x000fe400000000ff */
[----:B------:R-:W-:Y:S01]  /*6cc0*/  SHF.R.S32.HI R3, RZ, 0x18, R3 ;  /* 0x00000018ff037819 */ /* 0x000fe20000011403 */
[----:B------:R-:W-:Y:S01]  /*6cd0*/  LDTM.16dp32bit_t0_t15.x32 R4, tmem[UR4+0x40] ;  /* 0x00004004000479ee */ /* 0x000fe20008a80000 */
[----:B------:R-:W1:Y:S01]  /*6ce0*/  LDTM.16dp32bit_t16_t31.x32 R4, tmem[UR4+0x60] ;  /* 0x00006004000479ee */ /* 0x000e620008aa0000 */
[----:B------:R-:W-:Y:S01]  /*6cf0*/  NOP ;  /* 0x0000000000007918 */ /* 0x000fe20000000000 */
[C---:B------:R-:W-:Y:S02]  /*6d00*/  SHF.L.U32 R63, R50.reuse, 0x8, RZ ;  /* 0x00000008323f7819 */ /* 0x040fe400000006ff */
[C---:B------:R-:W-:Y:S02]  /*6d10*/  PRMT R62, R51.reuse, 0x8880, RZ ;  /* 0x00008880333e7816 */ /* 0x040fe400000000ff */
[----:B------:R-:W-:Y:S02]  /*6d20*/  SHF.L.U32 R61, R51, 0x10, RZ ;  /* 0x00000010333d7819 */ /* 0x000fe400000006ff */
[----:B------:R-:W-:Y:S02]  /*6d30*/  R2UR UR5, R43 ;  /* 0x000000002b0572ca */ /* 0x000fe400000e0000 */
[----:B------:R-:W-:Y:S01]  /*6d40*/  SHF.R.S32.HI R39, RZ, 0x18, R48 ;  /* 0x00000018ff277819 */ /* 0x000fe20000011430 */
[----:B------:R-:W-:Y:S01]  /*6d50*/  IMAD.SHL.U32 R48, R47, 0x100, RZ ;  /* 0x000001002f307824 */ /* 0x000fe200078e00ff */
[----:B------:R-:W-:Y:S02]  /*6d60*/  SHF.L.U32 R67, R49, 0x10, RZ ;  /* 0x0000001031437819 */ /* 0x000fe400000006ff */
[C---:B------:R-:W-:Y:S02]  /*6d70*/  PRMT R65, R50.reuse, 0x8880, RZ ;  /* 0x0000888032417816 */ /* 0x040fe400000000ff */
[----:B------:R-:W-:Y:S02]  /*6d80*/  SHF.R.S32.HI R41, RZ, 0x18, R49 ;  /* 0x00000018ff297819 */ /* 0x000fe40000011431 */
[----:B------:R-:W-:Y:S02]  /*6d90*/  SHF.L.U32 R64, R50, 0x10, RZ ;  /* 0x0000001032407819 */ /* 0x000fe400000006ff */
[----:B------:R-:W-:Y:S01]  /*6da0*/  SHF.R.S32.HI R42, RZ, 0x18, R50 ;  /* 0x00000018ff2a7819 */ /* 0x000fe20000011432 */
[----:B------:R-:W-:Y:S01]  /*6db0*/  UIADD3 UR4, UPT, UPT, UR5, 0xa0, URZ ;  /* 0x000000a005047890 */ /* 0x000fe2000fffe0ff */
[----:B------:R-:W-:Y:S01]  /*6dc0*/  PRMT R59, R44, 0x8880, RZ ;  /* 0x000088802c3b7816 */ /* 0x000fe200000000ff */
[C---:B-1----:R-:W-:Y:S02]  /*6dd0*/  IMAD R4, R38.reuse, R4, RZ ;  /* 0x0000000426047224 */ /* 0x042fe400078e02ff */
[----:B------:R-:W-:Y:S01]  /*6de0*/  UPRMT UR4, UR45, 0x654, UR4 ;  /* 0x000006542d047896 */ /* 0x000fe20008000004 */
[C---:B------:R-:W-:Y:S01]  /*6df0*/  IMAD R5, R38.reuse, R5, RZ ;  /* 0x0000000526057224 */ /* 0x040fe200078e02ff */
[----:B------:R-:W-:Y:S01]  /*6e00*/  SHF.R.S32.HI R43, RZ, 0x18, R51 ;  /* 0x00000018ff2b7819 */ /* 0x000fe20000011433 */
[----:B------:R-:W-:Y:S01]  /*6e10*/  IMAD R6, R38, R6, RZ ;  /* 0x0000000626067224 */ /* 0x000fe200078e02ff */
[----:B------:R-:W-:Y:S01]  /*6e20*/  SHF.L.U32 R51, R46, 0x8, RZ ;  /* 0x000000082e337819 */ /* 0x000fe200000006ff */
[----:B------:R-:W-:Y:S01]  /*6e30*/  IMAD R4, R0, R40, R4 ;  /* 0x0000002800047224 */ /* 0x000fe200078e0204 */
[----:B------:R-:W-:Y:S01]  /*6e40*/  MOV R0, R68 ;  /* 0x0000004400007202 */ /* 0x000fe20000000f00 */
[----:B------:R-:W-:Y:S01]  /*6e50*/  IMAD R7, R38, R7, RZ ;  /* 0x0000000726077224 */ /* 0x000fe200078e02ff */
[----:B------:R-:W-:Y:S01]  /*6e60*/  SHF.L.U32 R58, R44, 0x10, RZ ;  /* 0x000000102c3a7819 */ /* 0x000fe200000006ff */
[-C--:B------:R-:W-:Y:S01]  /*6e70*/  IMAD R5, R2, R40.reuse, R5 ;  /* 0x0000002802057224 */ /* 0x080fe200078e0205 */
[----:B------:R-:W-:Y:S01]  /*6e80*/  SYNCS.ARRIVE.TRANS64.RED.A1T0 RZ, [UR4], RZ ;  /* 0x000000ffffff79a7 */ /* 0x000fe20008100404 */
[----:B------:R-:W-:Y:S01]  /*6e90*/  IMAD R6, R3, R40, R6 ;  /* 0x0000002803067224 */ /* 0x000fe200078e0206 */
[----:B------:R-:W-:Y:S01]  /*6ea0*/  SHF.R.S32.HI R2, RZ, 0x18, R67 ;  /* 0x00000018ff027819 */ /* 0x000fe20000011443 */
[C---:B------:R-:W-:Y:S01]  /*6eb0*/  IMAD R8, R38.reuse, R8, RZ ;  /* 0x0000000826087224 */ /* 0x040fe200078e02ff */
[----:B------:R-:W-:Y:S01]  /*6ec0*/  SHF.R.S32.HI R3, RZ, 0x18, R66 ;  /* 0x00000018ff037819 */ /* 0x000fe20000011442 */
[-C--:B------:R-:W-:Y:S01]  /*6ed0*/  IMAD R7, R39, R40.reuse, R7 ;  /* 0x0000002827077224 */ /* 0x080fe200078e0207 */
[----:B------:R-:W-:Y:S01]  /*6ee0*/  MOV R39, R65 ;  /* 0x0000004100277202 */ /* 0x000fe20000000f00 */
[----:B------:R-:W-:Y:S01]  /*6ef0*/  IMAD R9, R38, R9, RZ ;  /* 0x0000000926097224 */ /* 0x000fe200078e02ff */
[C---:B------:R-:W-:Y:S01]  /*6f00*/  PRMT R56, R45.reuse, 0x8880, RZ ;  /* 0x000088802d387816 */ /* 0x040fe200000000ff */
[----:B------:R-:W-:Y:S01]  /*6f10*/  IMAD R8, R0, R40, R8 ;  /* 0x0000002800087224 */ /* 0x000fe200078e0208 */
[----:B------:R-:W-:Y:S01]  /*6f20*/  SHF.L.U32 R55, R45, 0x10, RZ ;  /* 0x000000102d377819 */ /* 0x000fe200000006ff */
[----:B------:R-:W-:Y:S01]  /*6f30*/  IMAD R10, R38, R10, RZ ;  /* 0x0000000a260a7224 */ /* 0x000fe200078e02ff */
[----:B------:R-:W-:Y:S01]  /*6f40*/  PRMT R53, R46, 0x8880, RZ ;  /* 0x000088802e357816 */ /* 0x000fe200000000ff */
[----:B------:R-:W-:Y:S01]  /*6f50*/  IMAD R9, R2, R40, R9 ;  /* 0x0000002802097224 */ /* 0x000fe200078e0209 */
[----:B------:R-:W-:Y:S01]  /*6f60*/  SHF.R.S32.HI R45, RZ, 0x18, R45 ;  /* 0x00000018ff2d7819 */ /* 0x000fe2000001142d */
[----:B------:R-:W-:Y:S01]  /*6f70*/  IMAD R0, R38, R20, RZ ;  /* 0x0000001426007224 */ /* 0x000fe200078e02ff */
[----:B------:R-:W-:Y:S01]  /*6f80*/  SHF.L.U32 R52, R46, 0x10, RZ ;  /* 0x000000102e347819 */ /* 0x000fe200000006ff */
[C---:B------:R-:W-:Y:S01]  /*6f90*/  IMAD R11, R38.reuse, R11, RZ ;  /* 0x0000000b260b7224 */ /* 0x040fe200078e02ff */
[C---:B------:R-:W-:Y:S01]  /*6fa0*/  PRMT R50, R47.reuse, 0x8880, RZ ;  /* 0x000088802f327816 */ /* 0x040fe200000000ff */
[C---:B------:R-:W-:Y:S01]  /*6fb0*/  IMAD R2, R38.reuse, R21, RZ ;  /* 0x0000001526027224 */ /* 0x040fe200078e02ff */
[----:B------:R-:W-:Y:S01]  /*6fc0*/  SHF.R.S32.HI R46, RZ, 0x18, R46 ;  /* 0x00000018ff2e7819 */ /* 0x000fe2000001142e */
[C---:B------:R-:W-:Y:S01]  /*6fd0*/  IMAD R20, R38.reuse, R24, RZ ;  /* 0x0000001826147224 */ /* 0x040fe200078e02ff */
[----:B------:R-:W-:Y:S01]  /*6fe0*/  SHF.L.U32 R49, R47, 0x10, RZ ;  /* 0x000000102f317819 */ /* 0x000fe200000006ff */
[C---:B------:R-:W-:Y:S01]  /*6ff0*/  IMAD R21, R38.reuse, R25, RZ ;  /* 0x0000001926157224 */ /* 0x040fe200078e02ff */
[----:B------:R-:W-:Y:S01]  /*7000*/  SHF.R.S32.HI R47, RZ, 0x18, R47 ;  /* 0x00000018ff2f7819 */ /* 0x000fe2000001142f */
[----:B------:R-:W-:Y:S01]  /*7010*/  IMAD R24, R38, R28, RZ ;  /* 0x0000001c26187224 */ /* 0x000fe200078e02ff */
[----:B------:R-:W-:Y:S01]  /*7020*/  SHF.L.U32 R57, R44, 0x8, RZ ;  /* 0x000000082c397819 */ /* 0x000fe200000006ff */
[----:B------:R-:W-:Y:S01]  /*7030*/  IMAD R10, R3, R40, R10 ;  /* 0x00000028030a7224 */ /* 0x000fe200078e020a */
[----:B------:R-:W-:Y:S01]  /*7040*/  SHF.R.S32.HI R44, RZ, 0x18, R44 ;  /* 0x00000018ff2c7819 */ /* 0x000fe2000001142c */
[----:B------:R-:W-:Y:S01]  /*7050*/  IMAD R12, R38, R12, RZ ;  /* 0x0000000c260c7224 */ /* 0x000fe200078e02ff */
[----:B------:R-:W-:Y:S01]  /*7060*/  IADD3 R36, PT, PT, R36, 0x1, RZ ;  /* 0x0000000124247810 */ /* 0x000fe20007ffe0ff */
[C---:B------:R-:W-:Y:S02]  /*7070*/  IMAD R25, R38.reuse, R29, RZ ;  /* 0x0000001d26197224 */ /* 0x040fe400078e02ff */
[C---:B------:R-:W-:Y:S01]  /*7080*/  IMAD R28, R38.reuse, R32, RZ ;  /* 0x00000020261c7224 */ /* 0x040fe200078e02ff */
[----:B------:R-:W-:Y:S01]  /*7090*/  SHF.R.S32.HI R32, RZ, 0x18, R64 ;  /* 0x00000018ff207819 */ /* 0x000fe20000011440 */
[C---:B------:R-:W-:Y:S01]  /*70a0*/  IMAD R29, R38.reuse, R33, RZ ;  /* 0x00000021261d7224 */ /* 0x040fe200078e02ff */
[----:B------:R-:W-:Y:S01]  /*70b0*/  I2IP.S8.S32.SAT R33, R7, R6, RZ ;  /* 0x0000000607217239 */ /* 0x000fe200000014ff */
[----:B------:R-:W-:Y:S01]  /*70c0*/  IMAD R11, R41, R40, R11 ;  /* 0x00000028290b7224 */ /* 0x000fe200078e020b */
[----:B------:R-:W-:Y:S01]  /*70d0*/  SHF.R.S32.HI R6, RZ, 0x18, R63 ;  /* 0x00000018ff067819 */ /* 0x000fe2000001143f */
[C---:B------:R-:W-:Y:S01]  /*70e0*/  IMAD R13, R38.reuse, R13, RZ ;  /* 0x0000000d260d7224 */ /* 0x040fe200078e02ff */
[----:B------:R-:W-:Y:S01]  /*70f0*/  MOV R7, R62 ;  /* 0x0000003e00077202 */ /* 0x000fe20000000f00 */
[C---:B------:R-:W-:Y:S02]  /*7100*/  IMAD R14, R38.reuse, R14, RZ ;  /* 0x0000000e260e7224 */ /* 0x040fe400078e02ff */
[C---:B------:R-:W-:Y:S02]  /*7110*/  IMAD R3, R38.reuse, R22, RZ ;  /* 0x0000001626037224 */ /* 0x040fe400078e02ff */
[----:B------:R-:W-:Y:S02]  /*7120*/  IMAD R12, R39, R40, R12 ;  /* 0x00000028270c7224 */ /* 0x000fe400078e020c */
[C---:B------:R-:W-:Y:S02]  /*7130*/  IMAD R22, R38.reuse, R26, RZ ;  /* 0x0000001a26167224 */ /* 0x040fe400078e02ff */
[C---:B------:R-:W-:Y:S02]  /*7140*/  IMAD R15, R38.reuse, R15, RZ ;  /* 0x0000000f260f7224 */ /* 0x040fe400078e02ff */
[----:B------:R-:W-:Y:S02]  /*7150*/  IMAD R26, R38, R30, RZ ;  /* 0x0000001e261a7224 */ /* 0x000fe400078e02ff */
[----:B------:R-:W-:Y:S02]  /*7160*/  IMAD R13, R32, R40, R13 ;  /* 0x00000028200d7224 */ /* 0x000fe400078e020d */
[C---:B------:R-:W-:Y:S01]  /*7170*/  IMAD R30, R38.reuse, R34, RZ ;  /* 0x00000022261e7224 */ /* 0x040fe200078e02ff */
[----:B------:R-:W-:Y:S01]  /*7180*/  I2IP.S8.S32.SAT R34, R11, R10, RZ ;  /* 0x0000000a0b227239 */ /* 0x000fe200000014ff */
[----:B------:R-:W-:Y:S01]  /*7190*/  IMAD R16, R38, R16, RZ ;  /* 0x0000001026107224 */ /* 0x000fe200078e02ff */
[----:B------:R-:W-:Y:S01]  /*71a0*/  SHF.R.S32.HI R10, RZ, 0x18, R61 ;  /* 0x00000018ff0a7819 */ /* 0x000fe2000001143d */
[----:B------:R-:W-:Y:S01]  /*71b0*/  IMAD R14, R6, R40, R14 ;  /* 0x00000028060e7224 */ /* 0x000fe200078e020e */
[----:B------:R-:W-:Y:S01]  /*71c0*/  I2IP.S8.S32.SAT R61, R9, R8, R34 ;  /* 0x00000008093d7239 */ /* 0x000fe20000001422 */
[----:B------:R-:W-:Y:S01]  /*71d0*/  IMAD R17, R38, R17, RZ ;  /* 0x0000001126117224 */ /* 0x000fe200078e02ff */
[----:B------:R-:W-:Y:S01]  /*71e0*/  SHF.R.S32.HI R11, RZ, 0x18, R60 ;  /* 0x00000018ff0b7819 */ /* 0x000fe2000001143c */
[----:B------:R-:W-:Y:S01]  /*71f0*/  IMAD R15, R42, R40, R15 ;  /* 0x000000282a0f7224 */ /* 0x000fe200078e020f */
[----:B------:R-:W-:Y:S01]  /*7200*/  I2IP.S8.S32.SAT R60, R5, R4, R33 ;  /* 0x00000004053c7239 */ /* 0x000fe20000001421 */
[C---:B------:R-:W-:Y:S01]  /*7210*/  IMAD R18, R38.reuse, R18, RZ ;  /* 0x0000001226127224 */ /* 0x040fe200078e02ff */
[----:B------:R-:W-:Y:S01]  /*7220*/  SHF.R.S32.HI R5, RZ, 0x18, R58 ;  /* 0x00000018ff057819 */ /* 0x000fe2000001143a */
[----:B------:R-:W-:Y:S01]  /*7230*/  IMAD R16, R7, R40, R16 ;  /* 0x0000002807107224 */ /* 0x000fe200078e0210 */
[----:B------:R-:W-:Y:S01]  /*7240*/  I2IP.S8.S32.SAT R14, R15, R14, RZ ;  /* 0x0000000e0f0e7239 */ /* 0x000fe200000014ff */
[----:B------:R-:W-:Y:S01]  /*7250*/  IMAD R19, R38, R19, RZ ;  /* 0x0000001326137224 */ /* 0x000fe200078e02ff */
[----:B------:R-:W-:Y:S01]  /*7260*/  SHF.R.S32.HI R7, RZ, 0x18, R48 ;  /* 0x00000018ff077819 */ /* 0x000fe20000011430 */
[----:B------:R-:W-:Y:S01]  /*7270*/  IMAD R17, R10, R40, R17 ;  /* 0x000000280a117224 */ /* 0x000fe200078e0211 */
[----:B------:R-:W-:Y:S01]  /*7280*/  I2IP.S8.S32.SAT R62, R13, R12, R14 ;  /* 0x0000000c0d3e7239 */ /* 0x000fe2000000140e */
[-C--:B------:R-:W-:Y:S01]  /*7290*/  IMAD R18, R11, R40.reuse, R18 ;  /* 0x000000280b127224 */ /* 0x080fe200078e0212 */
[----:B------:R-:W-:Y:S01]  /*72a0*/  SHF.R.S32.HI R6, RZ, 0x18, R57 ;  /* 0x00000018ff067819 */ /* 0x000fe20000011439 */
[----:B------:R-:W-:Y:S02]  /*72b0*/  IMAD.MOV.U32 R4, RZ, RZ, R59 ;  /* 0x000000ffff047224 */ /* 0x000fe400078e003b */
[-C--:B------:R-:W-:Y:S02]  /*72c0*/  IMAD R19, R43, R40.reuse, R19 ;  /* 0x000000282b137224 */ /* 0x080fe400078e0213 */
[----:B------:R-:W-:Y:S01]  /*72d0*/  IMAD R0, R4, R40, R0 ;  /* 0x0000002804007224 */ /* 0x000fe200078e0200 */
[----:B------:R-:W-:Y:S01]  /*72e0*/  MOV R4, R56 ;  /* 0x0000003800047202 */ /* 0x000fe20000000f00 */
[----:B------:R-:W-:Y:S01]  /*72f0*/  IMAD R23, R38, R23, RZ ;  /* 0x0000001726177224 */ /* 0x000fe200078e02ff */
[----:B------:R-:W-:Y:S01]  /*7300*/  I2IP.S8.S32.SAT R18, R19, R18, RZ ;  /* 0x0000001213127239 */ /* 0x000fe200000014ff */
[-C--:B------:R-:W-:Y:S01]  /*7310*/  IMAD R2, R5, R40.reuse, R2 ;  /* 0x0000002805027224 */ /* 0x080fe200078e0202 */
[----:B------:R-:W-:Y:S01]  /*7320*/  SHF.R.S32.HI R5, RZ, 0x18, R55 ;  /* 0x00000018ff057819 */ /* 0x000fe20000011437 */
[----:B------:R-:W-:Y:S01]  /*7330*/  IMAD R3, R6, R40, R3 ;  /* 0x0000002806037224 */ /* 0x000fe200078e0203 */
[----:B------:R-:W-:Y:S01]  /*7340*/  I2IP.S8.S32.SAT R63, R17, R16, R18 ;  /* 0x00000010113f7239 */ /* 0x000fe20000001412 */
[-C--:B------:R-:W-:Y:S01]  /*7350*/  IMAD R23, R44, R40.reuse, R23 ;  /* 0x000000282c177224 */ /* 0x080fe200078e0217 */
[----:B------:R-:W-:Y:S01]  /*7360*/  SHF.R.S32.HI R6, RZ, 0x18, R54 ;  /* 0x00000018ff067819 */ /* 0x000fe20000011436 */
[-C--:B------:R-:W-:Y:S01]  /*7370*/  IMAD R20, R4, R40.reuse, R20 ;  /* 0x0000002804147224 */ /* 0x080fe200078e0214 */
[----:B------:R-:W-:Y:S01]  /*7380*/  MOV R4, R53 ;  /* 0x0000003500047202 */ /* 0x000fe20000000f00 */
[----:B------:R1:W-:Y:S01]  /*7390*/  STS.128 [R69+UR44+0x3200], R60 ;  /* 0x0032003c45007988 */ /* 0x0003e20008000c2c */
[----:B------:R-:W-:Y:S01]  /*73a0*/  IMAD R27, R38, R27, RZ ;  /* 0x0000001b261b7224 */ /* 0x000fe200078e02ff */
[----:B------:R-:W-:Y:S01]  /*73b0*/  I2IP.S8.S32.SAT R3, R23, R3, RZ ;  /* 0x0000000317037239 */ /* 0x000fe200000014ff */
[-C--:B------:R-:W-:Y:S01]  /*73c0*/  IMAD R21, R5, R40.reuse, R21 ;  /* 0x0000002805157224 */ /* 0x080fe200078e0215 */
[----:B------:R-:W-:Y:S01]  /*73d0*/  SHF.R.S32.HI R5, RZ, 0x18, R52 ;  /* 0x00000018ff057819 */ /* 0x000fe20000011434 */
[-C--:B------:R-:W-:Y:S01]  /*73e0*/  IMAD R22, R6, R40.reuse, R22 ;  /* 0x0000002806167224 */ /* 0x080fe200078e0216 */
[----:B------:R-:W-:Y:S01]  /*73f0*/  SHF.R.S32.HI R6, RZ, 0x18, R49 ;  /* 0x00000018ff067819 */ /* 0x000fe20000011431 */
[-C--:B------:R-:W-:Y:S02]  /*7400*/  IMAD R27, R45, R40.reuse, R27 ;  /* 0x000000282d1b7224 */ /* 0x080fe400078e021b */
[-C--:B------:R-:W-:Y:S01]  /*7410*/  IMAD R24, R4, R40.reuse, R24 ;  /* 0x0000002804187224 */ /* 0x080fe200078e0218 */
[----:B------:R-:W-:Y:S01]  /*7420*/  SHF.R.S32.HI R4, RZ, 0x18, R51 ;  /* 0x00000018ff047819 */ /* 0x000fe20000011433 */
[----:B------:R-:W-:Y:S01]  /*7430*/  IMAD R25, R5, R40, R25 ;  /* 0x0000002805197224 */ /* 0x000fe200078e0219 */
[----:B------:R-:W-:Y:S01]  /*7440*/  MOV R5, R50 ;  /* 0x0000003200057202 */ /* 0x000fe20000000f00 */
[----:B------:R-:W-:Y:S02]  /*7450*/  IMAD R31, R38, R31, RZ ;  /* 0x0000001f261f7224 */ /* 0x000fe400078e02ff */
[----:B------:R-:W-:Y:S01]  /*7460*/  IMAD R26, R4, R40, R26 ;  /* 0x00000028041a7224 */ /* 0x000fe200078e021a */
[----:B------:R-:W-:Y:S01]  /*7470*/  I2IP.S8.S32.SAT R4, R2, R0, R3 ;  /* 0x0000000002047239 */ /* 0x000fe20000001403 */
[-C--:B------:R-:W-:Y:S02]  /*7480*/  IMAD R31, R46, R40.reuse, R31 ;  /* 0x000000282e1f7224 */ /* 0x080fe400078e021f */
[----:B------:R-:W-:Y:S01]  /*7490*/  IMAD R28, R5, R40, R28 ;  /* 0x00000028051c7224 */ /* 0x000fe200078e021c */
[----:B------:R-:W-:Y:S01]  /*74a0*/  I2IP.S8.S32.SAT R5, R27, R22, RZ ;  /* 0x000000161b057239 */ /* 0x000fe200000014ff */
[----:B------:R-:W-:Y:S01]  /*74b0*/  IMAD R29, R6, R40, R29 ;  /* 0x00000028061d7224 */ /* 0x000fe200078e021d */
[----:B------:R-:W-:Y:S01]  /*74c0*/  I2IP.S8.S32.SAT R6, R31, R26, RZ ;  /* 0x0000001a1f067239 */ /* 0x000fe200000014ff */
[----:B------:R-:W-:Y:S01]  /*74d0*/  IMAD R35, R38, R35, RZ ;  /* 0x0000002326237224 */ /* 0x000fe200078e02ff */
[----:B------:R-:W-:Y:S01]  /*74e0*/  I2IP.S8.S32.SAT R5, R21, R20, R5 ;  /* 0x0000001415057239 */ /* 0x000fe20000001405 */
[----:B------:R-:W-:Y:S01]  /*74f0*/  IMAD R30, R7, R40, R30 ;  /* 0x00000028071e7224 */ /* 0x000fe200078e021e */
[----:B------:R-:W-:Y:S01]  /*7500*/  I2IP.S8.S32.SAT R6, R25, R24, R6 ;  /* 0x0000001819067239 */ /* 0x000fe20000001406 */
[----:B------:R-:W-:Y:S05]  /*7510*/  IMAD R35, R47, R40, R35 ;  /* 0x000000282f237224 */ /* 0x000fea00078e0223 */
[----:B------:R-:W-:Y:S04]  /*7520*/  I2IP.S8.S32.SAT R7, R35, R30, RZ ;  /* 0x0000001e23077239 */ /* 0x000fe800000014ff */
[----:B------:R-:W-:Y:S05]  /*7530*/  I2IP.S8.S32.SAT R7, R29, R28, R7 ;  /* 0x0000001c1d077239 */ /* 0x000fea0000001407 */
        /* <DEDUP_REMOVED lines=10> */
[----:B------:R-:W-:Y:S02]  /*75e0*/  UIADD3 UR9, UPT, UPT, UR49, 0x40, URZ ;  /* 0x0000004031097890 */ /* 0x000fe4000fffe0ff */
[----:B------:R-:W-:Y:S01]  /*75f0*/  UIADD3 UR8, UPT, UPT, UR44, 0x3200, URZ ;  /* 0x000032002c087890 */ /* 0x000fe2000fffe0ff */
[----:B------:R-:W-:Y:S01]  /*7600*/  UMOV UR10, UR50 ;  /* 0x00000032000a7c82 */ /* 0x000fe20008000000 */
[----:B------:R-:W-:Y:S01]  /*7610*/  UMOV UR11, UR36 ;  /* 0x00000024000b7c82 */ /* 0x000fe20008000000 */
[----:B--2---:R-:W-:Y:S04]  /*7620*/  UIADD3 UR4, UP0, UPT, UR6, 0x680, URZ ;  /* 0x0000068006047890 */ /* 0x004fe8000ff1e0ff */
[----:B------:R-:W-:Y:S09]  /*7630*/  UIADD3.X UR5, UPT, UPT, URZ, UR7, URZ, UP0, !UPT ;  /* 0x00000007ff057290 */ /* 0x000ff200087fe4ff */
[----:B------:R2:W-:Y:S01]  /*7640*/  UTMASTG.3D [UR8], [UR4] ;  /* 0x00000008040073b5 */ /* 0x0005e20008010000 */
[----:B------:R0:W-:Y:S01]  /*7650*/  UTMACMDFLUSH ;  /* 0x00000000000079b7 */ /* 0x0001e20000000000 */
[----:B--2---:R-:W-:Y:S04]  /*7660*/  DEPBAR.LE SB0, 0x1 ;  /* 0x000080400000791a */ /* 0x004fe80000000000 */
.L_x_109:
[----:B------:R-:W-:Y:S05]  /*7670*/  BSYNC.RECONVERGENT B0 ;  /* 0x0000000000007941 */ /* 0x000fea0003800200 */
.L_x_108:
[----:B------:R-:W-:Y:S01]  /*7680*/  R2UR UR4, R76 ;  /* 0x000000004c0472ca */ /* 0x000fe200000e0000 */
[----:B------:R-:W-:Y:S01]  /*7690*/  BAR.SYNC.DEFER_BLOCKING 0x1, 0x80 ;  /* 0x0042000000007b1d */ /* 0x000fe20000010000 */
[----:B------:R-:W-:Y:S01]  /*76a0*/  ISETP.NE.AND P0, PT, R78, 0x2, PT ;  /* 0x000000024e00780c */ /* 0x000fe20003f05270 */
[----:B------:R-:W-:Y:S01]  /*76b0*/  UISETP.NE.AND UP0, UPT, UR46, URZ, UPT ;  /* 0x000000ff2e00728c */ /* 0x000fe2000bf05270 */
[----:B------:R-:W-:Y:S01]  /*76c0*/  ISETP.NE.AND P1, PT, R36, 0x4, PT ;  /* 0x000000042400780c */ /* 0x000fe20003f25270 */
[----:B------:R-:W-:Y:S01]  /*76d0*/  UIADD3 UR26, UPT, UPT, UR37, UR63, URZ ;  /* 0x0000003f251a7290 */ /* 0x000fe2000fffe0ff */
[----:B------:R-:W-:Y:S02]  /*76e0*/  SEL R2, RZ, 0x1, P0 ;  /* 0x00000001ff027807 */ /* 0x000fe40000000000 */
[----:B------:R-:W-:Y:S02]  /*76f0*/  SEL R0, RZ, 0x1, P1 ;  /* 0x00000001ff007807 */ /* 0x000fe40000800000 */
[----:B------:R-:W-:Y:S02]  /*7700*/  LOP3.LUT R82, R82, R2, RZ, 0x3c, !PT ;  /* 0x0000000252527212 */ /* 0x000fe400078e3cff */
[----:B------:R-:W-:Y:S01]  /*7710*/  LOP3.LUT R83, R83, R0, RZ, 0x3c, !PT ;  /* 0x0000000053537212 */ /* 0x000fe200078e3cff */
[----:B------:R-:W-:Y:S01]  /*7720*/  UIADD3 UR20, UPT, UPT, UR38, UR4, URZ ;  /* 0x0000000426147290 */ /* 0x000fe2000fffe0ff */
[----:B------:R-:W-:Y:S02]  /*7730*/  SEL R78, R78, RZ, P0 ;  /* 0x000000ff4e4e7207 */ /* 0x000fe40000000000 */
[----:B------:R-:W-:Y:S01]  /*7740*/  SEL R36, R36, RZ, P1 ;  /* 0x000000ff24247207 */ /* 0x000fe20000800000 */
[----:B------:R-:W-:Y:S01]  /*7750*/  UMOV UR36, UR59 ;  /* 0x0000003b00247c82 */ /* 0x000fe20008000000 */
[----:B------:R-:W-:Y:S07]  /*7760*/  BRA.U UP0, `(.L_x_110) ;  /* 0xffffffd500787547 */ /* 0x000fee000b83ffff */
[----:B------:R-:W-:Y:S05]  /*7770*/  EXIT ;  /* 0x000000000000794d */ /* 0x000fea0003800000 */
.L_x_24:
[----:B---3--:R3:W4:Y:S02]  /*7780*/  SYNCS.PHASECHK.TRANS64.TRYWAIT P0, [R0+URZ+0xd0], R2 ;  /* 0x0000d002000075a7 */ /* 0x00872400080011ff */
[----:B----4-:R-:W-:Y:S05]  /*7790*/  @!P0 NANOSLEEP.SYNCS 0x989680 ;  /* 0x009896800000895d */ /* 0x010fea0003900000 */
[----:B------:R-:W4:Y:S02]  /*77a0*/  @!P0 SYNCS.PHASECHK.TRANS64 P0, [R0+URZ+0xd0], R2 ;  /* 0x0000d002000085a7 */ /* 0x000f2400080010ff */
[----:B----4-:R-:W-:Y:S05]  /*77b0*/  @!P0 BRA `(.L_x_24) ;  /* 0xfffffffc00f08947 */ /* 0x010fea000383ffff */
[----:B------:R-:W-:Y:S05]  /*77c0*/  BRA `(.L_x_111) ;  /* 0xffffffa000107947 */ /* 0x000fea000383ffff */
.L_x_27:
[----:B--2---:R-:W-:-:S07]  /*77d0*/  MOV R0, UR33 ;  /* 0x0000002100007c02 */ /* 0x004fce0008000f00 */
.L_x_112:
[----:B--2---:R2:W3:Y:S02]  /*77e0*/  SYNCS.PHASECHK.TRANS64.TRYWAIT P0, [R0+URZ+0x18], R3 ;  /* 0x00001803000075a7 */ /* 0x0044e400080011ff */
[----:B---3--:R-:W-:Y:S05]  /*77f0*/  @!P0 NANOSLEEP.SYNCS 0x989680 ;  /* 0x009896800000895d */ /* 0x008fea0003900000 */
[----:B------:R-:W3:Y:S02]  /*7800*/  @!P0 SYNCS.PHASECHK.TRANS64 P0, [R0+URZ+0x18], R3 ;  /* 0x00001803000085a7 */ /* 0x000ee400080010ff */
[----:B---3--:R-:W-:Y:S05]  /*7810*/  @!P0 BRA `(.L_x_112) ;  /* 0xfffffffc00f08947 */ /* 0x008fea000383ffff */
[----:B------:R-:W-:Y:S05]  /*7820*/  BRA `(.L_x_26) ;  /* 0xffffffa000587947 */ /* 0x000fea000383ffff */
.L_x_34:
[----:B-1----:R-:W-:-:S07]  /*7830*/  MOV R0, UR17 ;  /* 0x0000001100007c02 */ /* 0x002fce0008000f00 */
.L_x_113:
[----:B-1----:R1:W2:Y:S02]  /*7840*/  SYNCS.PHASECHK.TRANS64.TRYWAIT P0, [R0+URZ+0x18], R3 ;  /* 0x00001803000075a7 */ /* 0x0022a400080011ff */
[----:B--2---:R-:W-:Y:S05]  /*7850*/  @!P0 NANOSLEEP.SYNCS 0x989680 ;  /* 0x009896800000895d */ /* 0x004fea0003900000 */
[----:B------:R-:W2:Y:S02]  /*7860*/  @!P0 SYNCS.PHASECHK.TRANS64 P0, [R0+URZ+0x18], R3 ;  /* 0x00001803000085a7 */ /* 0x000ea400080010ff */
[----:B--2---:R-:W-:Y:S05]  /*7870*/  @!P0 BRA `(.L_x_113) ;  /* 0xfffffffc00f08947 */ /* 0x004fea000383ffff */
[----:B------:R-:W-:Y:S05]  /*7880*/  BRA `(.L_x_33) ;  /* 0xffffffa400147947 */ /* 0x000fea000383ffff */
.L_x_39:
[----:B-1----:R1:W2:Y:S02]  /*7890*/  SYNCS.PHASECHK.TRANS64.TRYWAIT P0, [R3+URZ+0x60], R0 ;  /* 0x00006000030075a7 */ /* 0x0022a400080011ff */
[----:B--2---:R-:W-:Y:S05]  /*78a0*/  @!P0 NANOSLEEP.SYNCS 0x989680 ;  /* 0x009896800000895d */ /* 0x004fea0003900000 */
[----:B------:R-:W2:Y:S02]  /*78b0*/  @!P0 SYNCS.PHASECHK.TRANS64 P0, [R3+URZ+0x60], R0 ;  /* 0x00006000030085a7 */ /* 0x000ea400080010ff */
[----:B--2---:R-:W-:Y:S05]  /*78c0*/  @!P0 BRA `(.L_x_39) ;  /* 0xfffffffc00f08947 */ /* 0x004fea000383ffff */
[----:B------:R-:W-:Y:S05]  /*78d0*/  BRA `(.L_x_114) ;  /* 0xffffffa400b87947 */ /* 0x000fea000383ffff */
.L_x_43:
[----:B------:R-:W-:-:S07]  /*78e0*/  MOV R0, UR4 ;  /* 0x0000000400007c02 */ /* 0x000fce0008000f00 */
.L_x_115:
[----:B-1----:R1:W2:Y:S02]  /*78f0*/  SYNCS.PHASECHK.TRANS64.TRYWAIT P0, [R0+URZ], R2 ;  /* 0x00000002000075a7 */ /* 0x0022a400080011ff */
[----:B--2---:R-:W-:Y:S05]  /*7900*/  @!P0 NANOSLEEP.SYNCS 0x989680 ;  /* 0x009896800000895d */ /* 0x004fea0003900000 */
[----:B------:R-:W2:Y:S02]  /*7910*/  @!P0 SYNCS.PHASECHK.TRANS64 P0, [R0+URZ], R2 ;  /* 0x00000002000085a7 */ /* 0x000ea400080010ff */
[----:B--2---:R-:W-:Y:S05]  /*7920*/  @!P0 BRA `(.L_x_115) ;  /* 0xfffffffc00f08947 */ /* 0x004fea000383ffff */
[----:B------:R-:W-:Y:S05]  /*7930*/  BRA `(.L_x_116) ;  /* 0xffffffac00607947 */ /* 0x000fea000383ffff */
.L_x_44:
[----:B------:R-:W-:-:S07]  /*7940*/  MOV R0, UR5 ;  /* 0x0000000500007c02 */ /* 0x000fce0008000f00 */
.L_x_117:
[----:B-1----:R1:W2:Y:S02]  /*7950*/  SYNCS.PHASECHK.TRANS64.TRYWAIT P0, [R0+URZ], R2 ;  /* 0x00000002000075a7 */ /* 0x0022a400080011ff */
[----:B--2---:R-:W-:Y:S05]  /*7960*/  @!P0 NANOSLEEP.SYNCS 0x989680 ;  /* 0x009896800000895d */ /* 0x004fea0003900000 */
[----:B------:R-:W2:Y:S02]  /*7970*/  @!P0 SYNCS.PHASECHK.TRANS64 P0, [R0+URZ], R2 ;  /* 0x00000002000085a7 */ /* 0x000ea400080010ff */
[----:B--2---:R-:W-:Y:S05]  /*7980*/  @!P0 BRA `(.L_x_117) ;  /* 0xfffffffc00f08947 */ /* 0x004fea000383ffff */
[----:B------:R-:W-:Y:S05]  /*7990*/  BRA `(.L_x_118) ;  /* 0xffffffac006c7947 */ /* 0x000fea000383ffff */
.L_x_47:
[----:B--2---:R2:W3:Y:S02]  /*79a0*/  SYNCS.PHASECHK.TRANS64.TRYWAIT P0, [R2+URZ+0xc0], R4 ;  /* 0x0000c004020075a7 */ /* 0x0044e400080011ff */
[----:B---3--:R-:W-:Y:S05]  /*79b0*/  @!P0 NANOSLEEP.SYNCS 0x989680 ;  /* 0x009896800000895d */ /* 0x008fea0003900000 */
[----:B------:R-:W3:Y:S02]  /*79c0*/  @!P0 SYNCS.PHASECHK.TRANS64 P0, [R2+URZ+0xc0], R4 ;  /* 0x0000c004020085a7 */ /* 0x000ee400080010ff */
[----:B---3--:R-:W-:Y:S05]  /*79d0*/  @!P0 BRA `(.L_x_47) ;  /* 0xfffffffc00f08947 */ /* 0x008fea000383ffff */
[----:B------:R-:W-:Y:S05]  /*79e0*/  BRA `(.L_x_119) ;  /* 0xffffffac00c87947 */ /* 0x000fea000383ffff */
.L_x_48:
[----:B------:R-:W-:-:S07]  /*79f0*/  MOV R2, UR4 ;  /* 0x0000000400027c02 */ /* 0x000fce0008000f00 */
.L_x_120:
[----:B--2---:R2:W3:Y:S02]  /*7a00*/  SYNCS.PHASECHK.TRANS64.TRYWAIT P0, [R2+URZ+0x70], R5 ;  /* 0x00007005020075a7 */ /* 0x0044e400080011ff */
[----:B---3--:R-:W-:Y:S05]  /*7a10*/  @!P0 NANOSLEEP.SYNCS 0x989680 ;  /* 0x009896800000895d */ /* 0x008fea0003900000 */
[----:B------:R-:W3:Y:S02]  /*7a20*/  @!P0 SYNCS.PHASECHK.TRANS64 P0, [R2+URZ+0x70], R5 ;  /* 0x00007005020085a7 */ /* 0x000ee400080010ff */
[----:B---3--:R-:W-:Y:S05]  /*7a30*/  @!P0 BRA `(.L_x_120) ;  /* 0xfffffffc00f08947 */ /* 0x008fea000383ffff */
[----:B------:R-:W-:Y:S05]  /*7a40*/  BRA `(.L_x_121) ;  /* 0xffffffac00d87947 */ /* 0x000fea000383ffff */
.L_x_49:
[----:B--2---:R2:W3:Y:S02]  /*7a50*/  SYNCS.PHASECHK.TRANS64.TRYWAIT P1, [R2+URZ+0x60], R4 ;  /* 0x00006004020075a7 */ /* 0x0044e400080211ff */
[----:B---3--:R-:W-:Y:S05]  /*7a60*/  @!P1 NANOSLEEP.SYNCS 0x989680 ;  /* 0x009896800000995d */ /* 0x008fea0003900000 */
[----:B------:R-:W3:Y:S02]  /*7a70*/  @!P1 SYNCS.PHASECHK.TRANS64 P1, [R2+URZ+0x60], R4 ;  /* 0x00006004020095a7 */ /* 0x000ee400080210ff */
[----:B---3--:R-:W-:Y:S05]  /*7a80*/  @!P1 BRA `(.L_x_49) ;  /* 0xfffffffc00f09947 */ /* 0x008fea000383ffff */
[----:B------:R-:W-:Y:S05]  /*7a90*/  BRA `(.L_x_122) ;  /* 0xffffffb000087947 */ /* 0x000fea000383ffff */
.L_x_52:
[----:B------:R-:W-:-:S07]  /*7aa0*/  MOV R0, UR4 ;  /* 0x0000000400007c02 */ /* 0x000fce0008000f00 */
.L_x_123:
[----:B--2---:R2:W3:Y:S02]  /*7ab0*/  SYNCS.PHASECHK.TRANS64.TRYWAIT P0, [R0+URZ+0x70], R2 ;  /* 0x00007002000075a7 */ /* 0x0044e400080011ff */
[----:B---3--:R-:W-:Y:S05]  /*7ac0*/  @!P0 NANOSLEEP.SYNCS 0x989680 ;  /* 0x009896800000895d */ /* 0x008fea0003900000 */
[----:B------:R-:W3:Y:S02]  /*7ad0*/  @!P0 SYNCS.PHASECHK.TRANS64 P0, [R0+URZ+0x70], R2 ;  /* 0x00007002000085a7 */ /* 0x000ee400080010ff */
[----:B---3--:R-:W-:Y:S05]  /*7ae0*/  @!P0 BRA `(.L_x_123) ;  /* 0xfffffffc00f08947 */ /* 0x008fea000383ffff */
[----:B------:R-:W-:Y:S05]  /*7af0*/  BRA `(.L_x_51) ;  /* 0xffffffb0005c7947 */ /* 0x000fea000383ffff */
.L_x_59:
[----:B-1----:R1:W2:Y:S02]  /*7b00*/  SYNCS.PHASECHK.TRANS64.TRYWAIT P1, [R0+URZ+0x60], R2 ;  /* 0x00006002000075a7 */ /* 0x0022a400080211ff */
[----:B--2---:R-:W-:Y:S05]  /*7b10*/  @!P1 NANOSLEEP.SYNCS 0x989680 ;  /* 0x009896800000995d */ /* 0x004fea0003900000 */
[----:B------:R-:W2:Y:S02]  /*7b20*/  @!P1 SYNCS.PHASECHK.TRANS64 P1, [R0+URZ+0x60], R2 ;  /* 0x00006002000095a7 */ /* 0x000ea400080210ff */
[----:B--2---:R-:W-:Y:S05]  /*7b30*/  @!P1 BRA `(.L_x_59) ;  /* 0xfffffffc00f09947 */ /* 0x004fea000383ffff */
[----:B------:R-:W-:Y:S05]  /*7b40*/  BRA `(.L_x_124) ;  /* 0xffffffb400c07947 */ /* 0x000fea000383ffff */
.L_x_60:
[----:B------:R-:W-:-:S07]  /*7b50*/  MOV R2, UR23 ;  /* 0x0000001700027c02 */ /* 0x000fce0008000f00 */
.L_x_125:
[----:B-1----:R1:W2:Y:S02]  /*7b60*/  SYNCS.PHASECHK.TRANS64.TRYWAIT P0, [R2+URZ+0xa0], R0 ;  /* 0x0000a000020075a7 */ /* 0x0022a400080011ff */
[----:B--2---:R-:W-:Y:S05]  /*7b70*/  @!P0 NANOSLEEP.SYNCS 0x989680 ;  /* 0x009896800000895d */ /* 0x004fea0003900000 */
[----:B------:R-:W2:Y:S02]  /*7b80*/  @!P0 SYNCS.PHASECHK.TRANS64 P0, [R2+URZ+0xa0], R0 ;  /* 0x0000a000020085a7 */ /* 0x000ea400080010ff */
[----:B--2---:R-:W-:Y:S05]  /*7b90*/  @!P0 BRA `(.L_x_125) ;  /* 0xfffffffc00f08947 */ /* 0x004fea000383ffff */
[----:B------:R-:W-:Y:S05]  /*7ba0*/  BRA `(.L_x_126) ;  /* 0xffffffb800107947 */ /* 0x000fea000383ffff */
.L_x_63:
[----:B------:R-:W-:Y:S07]  /*7bb0*/  MOV R0, UR5 ;  /* 0x0000000500007c02 */ /* 0x000fee0008000f00 */
.L_x_127:
[----:B-1----:R1:W2:Y:S02]  /*7bc0*/  SYNCS.PHASECHK.TRANS64.TRYWAIT P0, [R0+URZ], R2 ;  /* 0x00000002000075a7 */ /* 0x0022a400080011ff */
[----:B--2---:R-:W-:Y:S05]  /*7bd0*/  @!P0 NANOSLEEP.SYNCS 0x989680 ;  /* 0x009896800000895d */ /* 0x004fea0003900000 */
[----:B------:R-:W2:Y:S02]  /*7be0*/  @!P0 SYNCS.PHASECHK.TRANS64 P0, [R0+URZ], R2 ;  /* 0x00000002000085a7 */ /* 0x000ea400080010ff */
[----:B--2---:R-:W-:Y:S05]  /*7bf0*/  @!P0 BRA `(.L_x_127) ;  /* 0xfffffffc00f08947 */ /* 0x004fea000383ffff */
[----:B------:R-:W-:Y:S05]  /*7c00*/  BRA `(.L_x_62) ;  /* 0xffffffb8002c7947 */ /* 0x000fea000383ffff */
.L_x_66:
[----:B------:R-:W-:-:S07]  /*7c10*/  MOV R0, UR4 ;  /* 0x0000000400007c02 */ /* 0x000fce0008000f00 */
.L_x_128:
[----:B--2---:R2:W4:Y:S02]  /*7c20*/  SYNCS.PHASECHK.TRANS64.TRYWAIT P0, [R0+URZ], R2 ;  /* 0x00000002000075a7 */ /* 0x00452400080011ff */
[----:B----4-:R-:W-:Y:S05]  /*7c30*/  @!P0 NANOSLEEP.SYNCS 0x989680 ;  /* 0x009896800000895d */ /* 0x010fea0003900000 */
[----:B------:R-:W4:Y:S02]  /*7c40*/  @!P0 SYNCS.PHASECHK.TRANS64 P0, [R0+URZ], R2 ;  /* 0x00000002000085a7 */ /* 0x000f2400080010ff */
[----:B----4-:R-:W-:Y:S05]  /*7c50*/  @!P0 BRA `(.L_x_128) ;  /* 0xfffffffc00f08947 */ /* 0x010fea000383ffff */
[----:B------:R-:W-:Y:S05]  /*7c60*/  BRA `(.L_x_129) ;  /* 0xffffffb800e07947 */ /* 0x000fea000383ffff */
.L_x_67:
[----:B------:R-:W-:-:S07]  /*7c70*/  MOV R0, UR5 ;  /* 0x0000000500007c02 */ /* 0x000fce0008000f00 */
.L_x_130:
[----:B-1----:R1:W2:Y:S02]  /*7c80*/  SYNCS.PHASECHK.TRANS64.TRYWAIT P0, [R0+URZ], R3 ;  /* 0x00000003000075a7 */ /* 0x0022a400080011ff */
[----:B--2---:R-:W-:Y:S05]  /*7c90*/  @!P0 NANOSLEEP.SYNCS 0x989680 ;  /* 0x009896800000895d */ /* 0x004fea0003900000 */
[----:B------:R-:W2:Y:S02]  /*7ca0*/  @!P0 SYNCS.PHASECHK.TRANS64 P0, [R0+URZ], R3 ;  /* 0x00000003000085a7 */ /* 0x000ea400080010ff */
[----:B--2---:R-:W-:Y:S05]  /*7cb0*/  @!P0 BRA `(.L_x_130) ;  /* 0xfffffffc00f08947 */ /* 0x004fea000383ffff */
[----:B------:R-:W-:Y:S05]  /*7cc0*/  BRA `(.L_x_131) ;  /* 0xffffffb800ec7947 */ /* 0x000fea000383ffff */
.L_x_68:
[----:B------:R-:W-:-:S07]  /*7cd0*/  MOV R0, UR5 ;  /* 0x0000000500007c02 */ /* 0x000fce0008000f00 */
.L_x_132:
[----:B-1----:R1:W2:Y:S02]  /*7ce0*/  SYNCS.PHASECHK.TRANS64.TRYWAIT P0, [R0+URZ], R3 ;  /* 0x00000003000075a7 */ /* 0x0022a400080011ff */
[----:B--2---:R-:W-:Y:S05]  /*7cf0*/  @!P0 NANOSLEEP.SYNCS 0x989680 ;  /* 0x009896800000895d */ /* 0x004fea0003900000 */
[----:B------:R-:W2:Y:S02]  /*7d00*/  @!P0 SYNCS.PHASECHK.TRANS64 P0, [R0+URZ], R3 ;  /* 0x00000003000085a7 */ /* 0x000ea400080010ff */
[----:B--2---:R-:W-:Y:S05]  /*7d10*/  @!P0 BRA `(.L_x_132) ;  /* 0xfffffffc00f08947 */ /* 0x004fea000383ffff */
[----:B------:R-:W-:Y:S05]  /*7d20*/  BRA `(.L_x_133) ;  /* 0xffffffb800f87947 */ /* 0x000fea000383ffff */
.L_x_69:
[----:B-1----:R-:W-:-:S07]  /*7d30*/  MOV R0, UR4 ;  /* 0x0000000400007c02 */ /* 0x002fce0008000f00 */
.L_x_134:
[----:B-1----:R1:W2:Y:S02]  /*7d40*/  SYNCS.PHASECHK.TRANS64.TRYWAIT P0, [R0+URZ], R2 ;  /* 0x00000002000075a7 */ /* 0x0022a400080011ff */
[----:B--2---:R-:W-:Y:S05]  /*7d50*/  @!P0 NANOSLEEP.SYNCS 0x989680 ;  /* 0x009896800000895d */ /* 0x004fea0003900000 */
[----:B------:R-:W2:Y:S02]  /*7d60*/  @!P0 SYNCS.PHASECHK.TRANS64 P0, [R0+URZ], R2 ;  /* 0x00000002000085a7 */ /* 0x000ea400080010ff */
[----:B--2---:R-:W-:Y:S05]  /*7d70*/  @!P0 BRA `(.L_x_134) ;  /* 0xfffffffc00f08947 */ /* 0x004fea000383ffff */
[----:B------:R-:W-:Y:S05]  /*7d80*/  BRA `(.L_x_135) ;  /* 0xffffffbc00047947 */ /* 0x000fea000383ffff */
.L_x_74:
[----:B--2---:R2:W3:Y:S02]  /*7d90*/  SYNCS.PHASECHK.TRANS64.TRYWAIT P0, [R8+URZ+0x60], R0 ;  /* 0x00006000080075a7 */ /* 0x0044e400080011ff */
[----:B---3--:R-:W-:Y:S05]  /*7da0*/  @!P0 NANOSLEEP.SYNCS 0x989680 ;  /* 0x009896800000895d */ /* 0x008fea0003900000 */
[----:B------:R-:W3:Y:S02]  /*7db0*/  @!P0 SYNCS.PHASECHK.TRANS64 P0, [R8+URZ+0x60], R0 ;  /* 0x00006000080085a7 */ /* 0x000ee400080010ff */
[----:B---3--:R-:W-:Y:S05]  /*7dc0*/  @!P0 BRA `(.L_x_74) ;  /* 0xfffffffc00f08947 */ /* 0x008fea000383ffff */
[----:B------:R-:W-:Y:S05]  /*7dd0*/  BRA `(.L_x_136) ;  /* 0xffffffc000307947 */ /* 0x000fea000383ffff */
.L_x_77:
[----:B--2---:R-:W-:Y:S07]  /*7de0*/  MOV R0, UR21 ;  /* 0x0000001500007c02 */ /* 0x004fee0008000f00 */
.L_x_137:
[----:B--2---:R2:W3:Y:S02]  /*7df0*/  SYNCS.PHASECHK.TRANS64.TRYWAIT P1, [R0+URZ+0x58], R2 ;  /* 0x00005802000075a7 */ /* 0x0044e400080211ff */
[----:B---3--:R-:W-:Y:S05]  /*7e00*/  @!P1 NANOSLEEP.SYNCS 0x989680 ;  /* 0x009896800000995d */ /* 0x008fea0003900000 */
[----:B------:R-:W3:Y:S02]  /*7e10*/  @!P1 SYNCS.PHASECHK.TRANS64 P1, [R0+URZ+0x58], R2 ;  /* 0x00005802000095a7 */ /* 0x000ee400080210ff */
[----:B---3--:R-:W-:Y:S05]  /*7e20*/  @!P1 BRA `(.L_x_137) ;  /* 0xfffffffc00f09947 */ /* 0x008fea000383ffff */
[----:B------:R-:W-:Y:S05]  /*7e30*/  BRA `(.L_x_76) ;  /* 0xffffffc400ac7947 */ /* 0x000fea000383ffff */
.L_x_80:
[----:B--2---:R-:W-:Y:S07]  /*7e40*/  MOV R0, UR21 ;  /* 0x0000001500007c02 */ /* 0x004fee0008000f00 */
.L_x_138:
[----:B--2---:R2:W3:Y:S02]  /*7e50*/  SYNCS.PHASECHK.TRANS64.TRYWAIT P0, [R0+URZ+0x40], R4 ;  /* 0x00004004000075a7 */ /* 0x0044e400080011ff */
[----:B---3--:R-:W-:Y:S05]  /*7e60*/  @!P0 NANOSLEEP.SYNCS 0x989680 ;  /* 0x009896800000895d */ /* 0x008fea0003900000 */
[----:B------:R-:W3:Y:S02]  /*7e70*/  @!P0 SYNCS.PHASECHK.TRANS64 P0, [R0+URZ+0x40], R4 ;  /* 0x00004004000085a7 */ /* 0x000ee400080010ff */
[----:B---3--:R-:W-:Y:S05]  /*7e80*/  @!P0 BRA `(.L_x_138) ;  /* 0xfffffffc00f08947 */ /* 0x008fea000383ffff */
[----:B------:R-:W-:Y:S05]  /*7e90*/  BRA `(.L_x_139) ;  /* 0xffffffc800047947 */ /* 0x000fea000383ffff */
.L_x_81:
[----:B------:R-:W-:Y:S07]  /*7ea0*/  MOV R0, UR21 ;  /* 0x0000001500007c02 */ /* 0x000fee0008000f00 */
.L_x_140:
[----:B--2---:R2:W3:Y:S02]  /*7eb0*/  SYNCS.PHASECHK.TRANS64.TRYWAIT P0, [R0+URZ+0x48], R4 ;  /* 0x00004804000075a7 */ /* 0x0044e400080011ff */
[----:B---3--:R-:W-:Y:S05]  /*7ec0*/  @!P0 NANOSLEEP.SYNCS 0x989680 ;  /* 0x009896800000895d */ /* 0x008fea0003900000 */
[----:B------:R-:W3:Y:S02]  /*7ed0*/  @!P0 SYNCS.PHASECHK.TRANS64 P0, [R0+URZ+0x48], R4 ;  /* 0x00004804000085a7 */ /* 0x000ee400080010ff */
[----:B---3--:R-:W-:Y:S05]  /*7ee0*/  @!P0 BRA `(.L_x_140) ;  /* 0xfffffffc00f08947 */ /* 0x008fea000383ffff */
[----:B------:R-:W-:Y:S05]  /*7ef0*/  BRA `(.L_x_141) ;  /* 0xffffffc800487947 */ /* 0x000fea000383ffff */
.L_x_83:
[----:B------:R-:W-:-:S07]  /*7f00*/  MOV R0, UR21 ;  /* 0x0000001500007c02 */ /* 0x000fce0008000f00 */
.L_x_142:
[----:B---3--:R3:W4:Y:S02]  /*7f10*/  SYNCS.PHASECHK.TRANS64.TRYWAIT P0, [R0+URZ+0x40], R2 ;  /* 0x00004002000075a7 */ /* 0x00872400080011ff */
[----:B----4-:R-:W-:Y:S05]  /*7f20*/  @!P0 NANOSLEEP.SYNCS 0x989680 ;  /* 0x009896800000895d */ /* 0x010fea0003900000 */
[----:B------:R-:W4:Y:S02]  /*7f30*/  @!P0 SYNCS.PHASECHK.TRANS64 P0, [R0+URZ+0x40], R2 ;  /* 0x00004002000085a7 */ /* 0x000f2400080010ff */
[----:B----4-:R-:W-:Y:S05]  /*7f40*/  @!P0 BRA `(.L_x_142) ;  /* 0xfffffffc00f08947 */ /* 0x010fea000383ffff */
[----:B------:R-:W-:Y:S05]  /*7f50*/  BRA `(.L_x_143) ;  /* 0xffffffc800bc7947 */ /* 0x000fea000383ffff */
.L_x_85:
[----:B-1----:R1:W2:Y:S02]  /*7f60*/  SYNCS.PHASECHK.TRANS64.TRYWAIT P0, [R3+URZ+0x60], R0 ;  /* 0x00006000030075a7 */ /* 0x0022a400080011ff */
[----:B--2---:R-:W-:Y:S05]  /*7f70*/  @!P0 NANOSLEEP.SYNCS 0x989680 ;  /* 0x009896800000895d */ /* 0x004fea0003900000 */
[----:B------:R-:W2:Y:S02]  /*7f80*/  @!P0 SYNCS.PHASECHK.TRANS64 P0, [R3+URZ+0x60], R0 ;  /* 0x00006000030085a7 */ /* 0x000ea400080010ff */
[----:B--2---:R-:W-:Y:S05]  /*7f90*/  @!P0 BRA `(.L_x_85) ;  /* 0xfffffffc00f08947 */ /* 0x004fea000383ffff */
[----:B------:R-:W-:Y:S05]  /*7fa0*/  BRA `(.L_x_144) ;  /* 0xffffffcc007c7947 */ /* 0x000fea000383ffff */
.L_x_96:
[----:B-1----:R1:W2:Y:S02]  /*7fb0*/  SYNCS.PHASECHK.TRANS64.TRYWAIT P1, [R3+URZ+0x30], R0 ;  /* 0x00003000030075a7 */ /* 0x0022a400080211ff */
[----:B--2---:R-:W-:Y:S05]  /*7fc0*/  @!P1 NANOSLEEP.SYNCS 0x989680 ;  /* 0x009896800000995d */ /* 0x004fea0003900000 */
[----:B------:R-:W2:Y:S02]  /*7fd0*/  @!P1 SYNCS.PHASECHK.TRANS64 P1, [R3+URZ+0x30], R0 ;  /* 0x00003000030095a7 */ /* 0x000ea400080210ff */
[----:B--2---:R-:W-:Y:S05]  /*7fe0*/  @!P1 BRA `(.L_x_96) ;  /* 0xfffffffc00f09947 */ /* 0x004fea000383ffff */
[----:B------:R-:W-:Y:S05]  /*7ff0*/  BRA `(.L_x_95) ;  /* 0xffffffd800ec7947 */ /* 0x000fea000383ffff */
.L_x_98:
[----:B-1----:R1:W2:Y:S02]  /*8000*/  SYNCS.PHASECHK.TRANS64.TRYWAIT P0, [R43+URZ+0x80], R4 ;  /* 0x000080042b0075a7 */ /* 0x0022a400080011ff */
[----:B--2---:R-:W-:Y:S05]  /*8010*/  @!P0 NANOSLEEP.SYNCS 0x989680 ;  /* 0x009896800000895d */ /* 0x004fea0003900000 */
[----:B------:R-:W2:Y:S02]  /*8020*/  @!P0 SYNCS.PHASECHK.TRANS64 P0, [R43+URZ+0x80], R4 ;  /* 0x000080042b0085a7 */ /* 0x000ea400080010ff */
[----:B--2---:R-:W-:Y:S05]  /*8030*/  @!P0 BRA `(.L_x_98) ;  /* 0xfffffffc00f08947 */ /* 0x004fea000383ffff */
[----:B------:R-:W-:Y:S05]  /*8040*/  BRA `(.L_x_97) ;  /* 0xffffffdc00407947 */ /* 0x000fea000383ffff */
.L_x_106:
[----:B--2---:R2:W3:Y:S02]  /*8050*/  SYNCS.PHASECHK.TRANS64.TRYWAIT P0, [R3+URZ+0x30], R0 ;  /* 0x00003000030075a7 */ /* 0x0044e400080011ff */
[----:B---3--:R-:W-:Y:S05]  /*8060*/  @!P0 NANOSLEEP.SYNCS 0x989680 ;  /* 0x009896800000895d */ /* 0x008fea0003900000 */
[----:B------:R-:W3:Y:S02]  /*8070*/  @!P0 SYNCS.PHASECHK.TRANS64 P0, [R3+URZ+0x30], R0 ;  /* 0x00003000030085a7 */ /* 0x000ee400080010ff */
[----:B---3--:R-:W-:Y:S05]  /*8080*/  @!P0 BRA `(.L_x_106) ;  /* 0xfffffffc00f08947 */ /* 0x008fea000383ffff */
[----:B------:R-:W-:Y:S05]  /*8090*/  BRA `(.L_x_105) ;  /* 0xffffffe800347947 */ /* 0x000fea000383ffff */
        .weak           $__internal_0_$__cuda_sm10x_tcgen05_guardrail_trap_col_being_dealloced_not_returned_by_alloc
        .type           $__internal_0_$__cuda_sm10x_tcgen05_guardrail_trap_col_being_dealloced_not_returned_by_alloc,@function
        .size           $__internal_0_$__cuda_sm10x_tcgen05_guardrail_trap_col_being_dealloced_not_returned_by_alloc,($__internal_1_$__cuda_sm10x_tcgen05_guardrail_trap_phase_invalid_during_alloc - $__internal_0_$__cuda_sm10x_tcgen05_guardrail_trap_col_being_dealloced_not_returned_by_alloc)
$__internal_0_$__cuda_sm10x_tcgen05_guardrail_trap_col_being_dealloced_not_returned_by_alloc:
[----:B------:R-:W-:Y:S05]  /*80a0*/  BPT.TRAP 0x1 ;  /* 0x000000040000795c */ /* 0x000fea0000300000 */
[----:B------:R-:W-:-:S04]  /*80b0*/  HFMA2 R3, -RZ, RZ, 0, 0 ;  /* 0x00000000ff037431 */ /* 0x000fc800000001ff */
[----:B------:R-:W-:Y:S05]  /*80c0*/  RET.REL.NODEC R2 `(_ZN7cutlass13device_kernelINS_4gemm6kernel13GemmUniversalIN4cute5tupleIJiiiiEEENS1_10collective13CollectiveMmaINS1_35MainloopSm100TmaUmmaWarpSpecializedILi3ELi2ELi4ENS5_IJNS4_1CILi2EEENSA_ILi1EEESC_EEEEENS5_IJNSA_ILi64EEENSA_ILi128EEESF_EEEaNS5_IJlSC_lEEEaSI_NS4_8TiledMMAINS4_8MMA_AtomIJNS4_15SM100_MMA_S8_SSIaaiLi64ELi128ELNS4_4UMMA5MajorE0ELSN_0ELNSM_8SaturateE0EEEEEENS4_6LayoutINS5_IJSC_SC_SC_EEENS5_IJNSA_ILi0EEEST_ST_EEEEENS5_IJNS4_10UnderscoreESW_SW_EEEEENS4_13SM90_TMA_LOADENS4_14ComposedLayoutINS4_7SwizzleILi2ELi4ELi3EEENS4_18smem_ptr_flag_bitsILi8EEENSR_INS5_IJNSA_ILi8EEESF_EEENS5_IJSF_SC_EEEEEEEvNS4_8identityENS4_23SM90_TMA_LOAD_MULTICASTES19_vS1A_EENS_8epilogue10collective18CollectiveEpilogueINS1D_23Sm100TmaWarpSpecializedILi2ELi2ELi32ELb0ELb0EEEJSH_NS5_IJNSR_ISF_SC_EES1I_EEEaSI_aSI_NS1D_6fusion15FusionCallbacksIS1H_NS1K_17LinearCombinationIaiaiLNS_15FloatRoundStyleE2EEESH_S1J_JEEENS4_5SM1004TMEM4LOAD26SM100_TMEM_LOAD_16dp32b32xESZ_S19_NS4_39AutoVectorizingCopyWithAssumedAlignmentILi128EEENS4_14SM90_TMA_STOREES19_S1V_S1V_EEEvvEEEEvNT_6ParamsE) ;  /* 0xffffff7c02cc7950 */ /* 0x000fea0003c3ffff */
        .weak           $__internal_1_$__cuda_sm10x_tcgen05_guardrail_trap_phase_invalid_during_alloc
        .type           $__internal_1_$__cuda_sm10x_tcgen05_guardrail_trap_phase_invalid_during_alloc,@function
        .size           $__internal_1_$__cuda_sm10x_tcgen05_guardrail_trap_phase_invalid_during_alloc,($__internal_2_$__cuda_sm10x_tcgen05_guardrail_trap_unallocated_columns_being_dealloced - $__internal_1_$__cuda_sm10x_tcgen05_guardrail_trap_phase_invalid_during_alloc)
$__internal_1_$__cuda_sm10x_tcgen05_guardrail_trap_phase_invalid_during_alloc:
[----:B------:R-:W-:Y:S05]  /*80d0*/  BPT.TRAP 0x1 ;  /* 0x000000040000795c */ /* 0x000fea0000300000 */
[----:B------:R-:W-:-:S04]  /*80e0*/  MOV R5, 0x0 ;  /* 0x0000000000057802 */ /* 0x000fc80000000f00 */
[----:B------:R-:W-:Y:S05]  /*80f0*/  RET.REL.NODEC R4 `(_ZN7cutlass13device_kernelINS_4gemm6kernel13GemmUniversalIN4cute5tupleIJiiiiEEENS1_10collective13CollectiveMmaINS1_35MainloopSm100TmaUmmaWarpSpecializedILi3ELi2ELi4ENS5_IJNS4_1CILi2EEENSA_ILi1EEESC_EEEEENS5_IJNSA_ILi64EEENSA_ILi128EEESF_EEEaNS5_IJlSC_lEEEaSI_NS4_8TiledMMAINS4_8MMA_AtomIJNS4_15SM100_MMA_S8_SSIaaiLi64ELi128ELNS4_4UMMA5MajorE0ELSN_0ELNSM_8SaturateE0EEEEEENS4_6LayoutINS5_IJSC_SC_SC_EEENS5_IJNSA_ILi0EEEST_ST_EEEEENS5_IJNS4_10UnderscoreESW_SW_EEEEENS4_13SM90_TMA_LOADENS4_14ComposedLayoutINS4_7SwizzleILi2ELi4ELi3EEENS4_18smem_ptr_flag_bitsILi8EEENSR_INS5_IJNSA_ILi8EEESF_EEENS5_IJSF_SC_EEEEEEEvNS4_8identityENS4_23SM90_TMA_LOAD_MULTICASTES19_vS1A_EENS_8epilogue10collective18CollectiveEpilogueINS1D_23Sm100TmaWarpSpecializedILi2ELi2ELi32ELb0ELb0EEEJSH_NS5_IJNSR_ISF_SC_EES1I_EEEaSI_aSI_NS1D_6fusion15FusionCallbacksIS1H_NS1K_17LinearCombinationIaiaiLNS_15FloatRoundStyleE2EEESH_S1J_JEEENS4_5SM1004TMEM4LOAD26SM100_TMEM_LOAD_16dp32b32xESZ_S19_NS4_39AutoVectorizingCopyWithAssumedAlignmentILi128EEENS4_14SM90_TMA_STOREES19_S1V_S1V_EEEvvEEEEvNT_6ParamsE) ;  /* 0xffffff7c04c07950 */ /* 0x000fea0003c3ffff */
        .weak           $__internal_2_$__cuda_sm10x_tcgen05_guardrail_trap_unallocated_columns_being_dealloced
        .type           $__internal_2_$__cuda_sm10x_tcgen05_guardrail_trap_unallocated_columns_being_dealloced,@function
        .size           $__internal_2_$__cuda_sm10x_tcgen05_guardrail_trap_unallocated_columns_being_dealloced,(.L_x_146 - $__internal_2_$__cuda_sm10x_tcgen05_guardrail_trap_unallocated_columns_being_dealloced)
$__internal_2_$__cuda_sm10x_tcgen05_guardrail_trap_unallocated_columns_being_dealloced:
[----:B------:R-:W-:Y:S05]  /*8100*/  BPT.TRAP 0x1 ;  /* 0x000000040000795c */ /* 0x000fea0000300000 */
[----:B------:R-:W-:-:S04]  /*8110*/  HFMA2 R3, -RZ, RZ, 0, 0 ;  /* 0x00000000ff037431 */ /* 0x000fc800000001ff */
[----:B------:R-:W-:Y:S05]  /*8120*/  RET.REL.NODEC R2 `(_ZN7cutlass13device_kernelINS_4gemm6kernel13GemmUniversalIN4cute5tupleIJiiiiEEENS1_10collective13CollectiveMmaINS1_35MainloopSm100TmaUmmaWarpSpecializedILi3ELi2ELi4ENS5_IJNS4_1CILi2EEENSA_ILi1EEESC_EEEEENS5_IJNSA_ILi64EEENSA_ILi128EEESF_EEEaNS5_IJlSC_lEEEaSI_NS4_8TiledMMAINS4_8MMA_AtomIJNS4_15SM100_MMA_S8_SSIaaiLi64ELi128ELNS4_4UMMA5MajorE0ELSN_0ELNSM_8SaturateE0EEEEEENS4_6LayoutINS5_IJSC_SC_SC_EEENS5_IJNSA_ILi0EEEST_ST_EEEEENS5_IJNS4_10UnderscoreESW_SW_EEEEENS4_13SM90_TMA_LOADENS4_14ComposedLayoutINS4_7SwizzleILi2ELi4ELi3EEENS4_18smem_ptr_flag_bitsILi8EEENSR_INS5_IJNSA_ILi8EEESF_EEENS5_IJSF_SC_EEEEEEEvNS4_8identityENS4_23SM90_TMA_LOAD_MULTICASTES19_vS1A_EENS_8epilogue10collective18CollectiveEpilogueINS1D_23Sm100TmaWarpSpecializedILi2ELi2ELi32ELb0ELb0EEEJSH_NS5_IJNSR_ISF_SC_EES1I_EEEaSI_aSI_NS1D_6fusion15FusionCallbacksIS1H_NS1K_17LinearCombinationIaiaiLNS_15FloatRoundStyleE2EEESH_S1J_JEEENS4_5SM1004TMEM4LOAD26SM100_TMEM_LOAD_16dp32b32xESZ_S19_NS4_39AutoVectorizingCopyWithAssumedAlignmentILi128EEENS4_14SM90_TMA_STOREES19_S1V_S1V_EEEvvEEEEvNT_6ParamsE) ;  /* 0xffffff7c02b47950 */ /* 0x000fea0003c3ffff */
.L_x_145:
[----:B------:R-:W-:-:S00]  /*8130*/  BRA `(.L_x_145) ;  /* 0xfffffffc00fc7947 */ /* 0x000fc0000383ffff */
[----:B------:R-:W-:-:S00]  /*8140*/  NOP ;  /* 0x0000000000007918 */ /* 0x000fc00000000000 */
        /* <DEDUP_REMOVED lines=11> */
.L_x_146:


//--------------------- .nv.global.init           --------------------------
	.section	.nv.global.init,"aw",@progbits
.nv.global.init:
	.type		$str$27,@object
	.size		$str$27,($str$28 - $str$27)
$str$27:
        /*0000*/ 	.byte	0x28, 0x61, 0x64, 0x64, 0x72, 0x65, 0x73, 0x73, 0x20, 0x26, 0x20, 0x6d, 0x61, 0x73, 0x6b, 0x29
        /*0010*/ 	.byte	0x20, 0x3d, 0x3d, 0x20, 0x30, 0x00
	.type		$str$28,@object
	.size		$str$28,($str$26 - $str$28)
$str$28:
        /*0016*/ 	.byte	0x2f, 0x74, 0x6d, 0x70, 0x2f, 0x63, 0x75, 0x74, 0x6c, 0x61, 0x73, 0x73, 0x5f, 0x73, 0x77, 0x65
        /*0026*/ 	.byte	0x65, 0x70, 0x5f, 0x73, 0x72, 0x63, 0x2f, 0x69, 0x6e, 0x63, 0x6c, 0x75, 0x64, 0x65, 0x2f, 0x63
        /*0036*/ 	.byte	0x75, 0x74, 0x65, 0x2f, 0x70, 0x6f, 0x69, 0x6e, 0x74, 0x65, 0x72, 0x5f, 0x66, 0x6c, 0x61, 0x67
        /*0046*/ 	.byte	0x67, 0x65, 0x64, 0x2e, 0x68, 0x70, 0x70, 0x00
	.type		$str$26,@object
	.size		$str$26,($str$25 - $str$26)
$str$26:
        /*004e*/ 	.byte	0x2f, 0x74, 0x6d, 0x70, 0x2f, 0x63, 0x75, 0x74, 0x6c, 0x61, 0x73, 0x73, 0x5f, 0x73, 0x77, 0x65
        /*005e*/ 	.byte	0x65, 0x70, 0x5f, 0x73, 0x72, 0x63, 0x2f, 0x69, 0x6e, 0x63, 0x6c, 0x75, 0x64, 0x65, 0x2f, 0x63
        /*006e*/ 	.byte	0x75, 0x74, 0x65, 0x2f, 0x61, 0x74, 0x6f, 0x6d, 0x2f, 0x63, 0x6f, 0x70, 0x79, 0x5f, 0x74, 0x72
        /*007e*/ 	.byte	0x61, 0x69, 0x74, 0x73, 0x5f, 0x73, 0x6d, 0x31, 0x30, 0x30, 0x2e, 0x68, 0x70, 0x70, 0x00
	.type		$str$25,@object
	.size		$str$25,(__unnamed_1 - $str$25)
$str$25:
        /*008d*/ 	.byte	0x28, 0x28, 0x75, 0x69, 0x6e, 0x74, 0x33, 0x32, 0x5f, 0x74, 0x28, 0x74, 0x68, 0x72, 0x65, 0x61
        /*009d*/ 	.byte	0x64, 0x49, 0x64, 0x78, 0x2e, 0x78, 0x29, 0x20, 0x2f, 0x20, 0x33, 0x32, 0x29, 0x20, 0x25, 0x20
        /*00ad*/ 	.byte	0x34, 0x29, 0x20, 0x3d, 0x3d, 0x20, 0x28, 0x28, 0x28, 0x74, 0x6d, 0x65, 0x6d, 0x5f, 0x61, 0x64
        /*00bd*/ 	.byte	0x64, 0x72, 0x20, 0x3e, 0x3e, 0x20, 0x31, 0x36, 0x29, 0x20, 0x2f, 0x20, 0x33, 0x32, 0x29, 0x20
        /*00cd*/ 	.byte	0x25, 0x20, 0x34, 0x29, 0x00
	.type		__unnamed_1,@object
	.size		__unnamed_1,(__unnamed_2 - __unnamed_1)
__unnamed_1:
        /*00d2*/ 	.byte	0x61, 0x75, 0x74, 0x6f, 0x20, 0x63, 0x75, 0x74, 0x65, 0x3a, 0x3a, 0x61, 0x73, 0x5f, 0x70, 0x6f
        /* <DEDUP_REMOVED lines=24> */
        /*0262*/ 	.byte	0x00
	.type		__unnamed_2,@object
	.size		__unnamed_2,(.L_2 - __unnamed_2)
__unnamed_2:
        /* <DEDUP_REMOVED lines=41> */
.L_2:


//--------------------- .nv.shared._ZN7cutlass13device_kernelINS_4gemm6kernel13GemmUniversalIN4cute5tupleIJiiiiEEENS1_10collective13CollectiveMmaINS1_35MainloopSm100TmaUmmaWarpSpecializedILi3ELi2ELi4ENS5_IJNS4_1CILi2EEENSA_ILi1EEESC_EEEEENS5_IJNSA_ILi64EEENSA_ILi128EEESF_EEEaNS5_IJlSC_lEEEaSI_NS4_8TiledMMAINS4_8MMA_AtomIJNS4_15SM100_MMA_S8_SSIaaiLi64ELi128ELNS4_4UMMA5MajorE0ELSN_0ELNSM_8SaturateE0EEEEEENS4_6LayoutINS5_IJSC_SC_SC_EEENS5_IJNSA_ILi0EEEST_ST_EEEEENS5_IJNS4_10UnderscoreESW_SW_EEEEENS4_13SM90_TMA_LOADENS4_14ComposedLayoutINS4_7SwizzleILi2ELi4ELi3EEENS4_18smem_ptr_flag_bitsILi8EEENSR_INS5_IJNSA_ILi8EEESF_EEENS5_IJSF_SC_EEEEEEEvNS4_8identityENS4_23SM90_TMA_LOAD_MULTICASTES19_vS1A_EENS_8epilogue10collective18CollectiveEpilogueINS1D_23Sm100TmaWarpSpecializedILi2ELi2ELi32ELb0ELb0EEEJSH_NS5_IJNSR_ISF_SC_EES1I_EEEaSI_aSI_NS1D_6fusion15FusionCallbacksIS1H_NS1K_17LinearCombinationIaiaiLNS_15FloatRoundStyleE2EEESH_S1J_JEEENS4_5SM1004TMEM4LOAD26SM100_TMEM_LOAD_16dp32b32xESZ_S19_NS4_39AutoVectorizingCopyWithAssumedAlignmentILi128EEENS4_14SM90_TMA_STOREES19_S1V_S1V_EEEvvEEEEvNT_6ParamsE --------------------------
	.section	.nv.shared._ZN7cutlass13device_kernelINS_4gemm6kernel13GemmUniversalIN4cute5tupleIJiiiiEEENS1_10collective13CollectiveMmaINS1_35MainloopSm100TmaUmmaWarpSpecializedILi3ELi2ELi4ENS5_IJNS4_1CILi2EEENSA_ILi1EEESC_EEEEENS5_IJNSA_ILi64EEENSA_ILi128EEESF_EEEaNS5_IJlSC_lEEEaSI_NS4_8TiledMMAINS4_8MMA_AtomIJNS4_15SM100_MMA_S8_SSIaaiLi64ELi128ELNS4_4UMMA5MajorE0ELSN_0ELNSM_8SaturateE0EEEEEENS4_6LayoutINS5_IJSC_SC_SC_EEENS5_IJNSA_ILi0EEEST_ST_EEEEENS5_IJNS4_10UnderscoreESW_SW_EEEEENS4_13SM90_TMA_LOADENS4_14ComposedLayoutINS4_7SwizzleILi2ELi4ELi3EEENS4_18smem_ptr_flag_bitsILi8EEENSR_INS5_IJNSA_ILi8EEESF_EEENS5_IJSF_SC_EEEEEEEvNS4_8identityENS4_23SM90_TMA_LOAD_MULTICASTES19_vS1A_EENS_8epilogue10collective18CollectiveEpilogueINS1D_23Sm100TmaWarpSpecializedILi2ELi2ELi32ELb0ELb0EEEJSH_NS5_IJNSR_ISF_SC_EES1I_EEEaSI_aSI_NS1D_6fusion15FusionCallbacksIS1H_NS1K_17LinearCombinationIaiaiLNS_15FloatRoundStyleE2EEESH_S1J_JEEENS4_5SM1004TMEM4LOAD26SM100_TMEM_LOAD_16dp32b32xESZ_S19_NS4_39AutoVectorizingCopyWithAssumedAlignmentILi128EEENS4_14SM90_TMA_STOREES19_S1V_S1V_EEEvvEEEEvNT_6ParamsE,"aw",@nobits
	.sectionflags	@""
	.align	16
	.zero		1024


//--------------------- .nv.shared.reserved.0     --------------------------
	.section	.nv.shared.reserved.0,"aw",@nobits
	.weak		__nv_reservedSMEM_offset_0_alias
	.size		__nv_reservedSMEM_offset_0_alias, 0, 64
	.other		__nv_reservedSMEM_offset_0_alias,@"STO_CUDA_RESERVED_SHARED STV_DEFAULT"
__nv_reservedSMEM_offset_0_alias:
	.zero		0
.nv.shared.reserved.0:
	.zero		64
	.weak		__nv_reservedSMEM_tcgen05_partition
	.type		__nv_reservedSMEM_tcgen05_partition,@object
	.size		__nv_reservedSMEM_tcgen05_partition,(.L_0 - __nv_reservedSMEM_tcgen05_partition)
__nv_reservedSMEM_tcgen05_partition:
	.zero		32
.L_0:


//--------------------- .nv.global                --------------------------
	.section	.nv.global,"aw",@nobits
.nv.global:
	.type		_ZN40_INTERNAL_061dcab5_4_k_cu_15005b94_110694cute1_E,@object
	.size		_ZN40_INTERNAL_061dcab5_4_k_cu_15005b94_110694cute1_E,(_ZN40_INTERNAL_061dcab5_4_k_cu_15005b94_110694cuda3std3__45__cpo6cbeginE - _ZN40_INTERNAL_061dcab5_4_k_cu_15005b94_110694cute1_E)
_ZN40_INTERNAL_061dcab5_4_k_cu_15005b94_110694cute1_E:
	.zero		1
	.type		_ZN40_INTERNAL_061dcab5_4_k_cu_15005b94_110694cuda3std3__45__cpo6cbeginE,@object
	.size		_ZN40_INTERNAL_061dcab5_4_k_cu_15005b94_110694cuda3std3__45__cpo6cbeginE,(_ZN40_INTERNAL_061dcab5_4_k_cu_15005b94_110694cuda3std3__48in_placeE - _ZN40_INTERNAL_061dcab5_4_k_cu_15005b94_110694cuda3std3__45__cpo6cbeginE)
_ZN40_INTERNAL_061dcab5_4_k_cu_15005b94_110694cuda3std3__45__cpo6cbeginE:
	.zero		1
	.type		_ZN40_INTERNAL_061dcab5_4_k_cu_15005b94_110694cuda3std3__48in_placeE,@object
	.size		_ZN40_INTERNAL_061dcab5_4_k_cu_15005b94_110694cuda3std3__48in_placeE,(_ZN40_INTERNAL_061dcab5_4_k_cu_15005b94_110694cuda3std6ranges3__45__cpo9iter_moveE - _ZN40_INTERNAL_061dcab5_4_k_cu_15005b94_110694cuda3std3__48in_placeE)
_ZN40_INTERNAL_061dcab5_4_k_cu_15005b94_110694cuda3std3__48in_placeE:
	.zero		1
	.type		_ZN40_INTERNAL_061dcab5_4_k_cu_15005b94_110694cuda3std6ranges3__45__cpo9iter_moveE,@object
	.size		_ZN40_INTERNAL_061dcab5_4_k_cu_15005b94_110694cuda3std6ranges3__45__cpo9iter_moveE,(_ZN40_INTERNAL_061dcab5_4_k_cu_15005b94_110694cuda3std3__45__cpo5beginE - _ZN40_INTERNAL_061dcab5_4_k_cu_15005b94_110694cuda3std6ranges3__45__cpo9iter_moveE)
_ZN40_INTERNAL_061dcab5_4_k_cu_15005b94_110694cuda3std6ranges3__45__cpo9iter_moveE:
	.zero		1
	.type		_ZN40_INTERNAL_061dcab5_4_k_cu_15005b94_110694cuda3std3__45__cpo5beginE,@object
	.size		_ZN40_INTERNAL_061dcab5_4_k_cu_15005b94_110694cuda3std3__45__cpo5beginE,(_ZN40_INTERNAL_061dcab5_4_k_cu_15005b94_110694cuda3std3__442_GLOBAL__N__061dcab5_4_k_cu_15005b94_110696ignoreE - _ZN40_INTERNAL_061dcab5_4_k_cu_15005b94_110694cuda3std3__45__cpo5beginE)
_ZN40_INTERNAL_061dcab5_4_k_cu_15005b94_110694cuda3std3__45__cpo5beginE:
	.zero		1
	.type		_ZN40_INTERNAL_061dcab5_4_k_cu_15005b94_110694cuda3std3__442_GLOBAL__N__061dcab5_4_k_cu_15005b94_110696ignoreE,@object
	.size		_ZN40_INTERNAL_061dcab5_4_k_cu_15005b94_110694cuda3std3__442_GLOBAL__N__061dcab5_4_k_cu_15005b94_110696ignoreE,(_ZN40_INTERNAL_061dcab5_4_k_cu_15005b94_110694cute7productE - _ZN40_INTERNAL_061dcab5_4_k_cu_15005b94_110694cuda3std3__442_GLOBAL__N__061dcab5_4_k_cu_15005b94_110696ignoreE)
_ZN40_INTERNAL_061dcab5_4_k_cu_15005b94_110694cuda3std3__442_GLOBAL__N__061dcab5_4_k_cu_15005b94_110696ignoreE:
	.zero		1
	.type		_ZN40_INTERNAL_061dcab5_4_k_cu_15005b94_110694cute7productE,@object
	.size		_ZN40_INTERNAL_061dcab5_4_k_cu_15005b94_110694cute7productE,(_ZN40_INTERNAL_061dcab5_4_k_cu_15005b94_110694cuda3std3__45__cpo3endE - _ZN40_INTERNAL_061dcab5_4_k_cu_15005b94_110694cute7productE)
_ZN40_INTERNAL_061dcab5_4_k_cu_15005b94_110694cute7productE:
	.zero		1
	.type		_ZN40_INTERNAL_061dcab5_4_k_cu_15005b94_110694cuda3std3__45__cpo3endE,@object
	.size		_ZN40_INTERNAL_061dcab5_4_k_cu_15005b94_110694cuda3std3__45__cpo3endE,(_ZN40_INTERNAL_061dcab5_4_k_cu_15005b94_110694cuda3std3__419piecewise_constructE - _ZN40_INTERNAL_061dcab5_4_k_cu_15005b94_110694cuda3std3__45__cpo3endE)
_ZN40_INTERNAL_061dcab5_4_k_cu_15005b94_110694cuda3std3__45__cpo3endE:
	.zero		1
	.type		_ZN40_INTERNAL_061dcab5_4_k_cu_15005b94_110694cuda3std3__419piecewise_constructE,@object
	.size		_ZN40_INTERNAL_061dcab5_4_k_cu_15005b94_110694cuda3std3__419piecewise_constructE,(_ZN40_INTERNAL_061dcab5_4_k_cu_15005b94_110694cuda3std3__45__cpo4cendE - _ZN40_INTERNAL_061dcab5_4_k_cu_15005b94_110694cuda3std3__419piecewise_constructE)
_ZN40_INTERNAL_061dcab5_4_k_cu_15005b94_110694cuda3std3__419piecewise_constructE:
	.zero		1
	.type		_ZN40_INTERNAL_061dcab5_4_k_cu_15005b94_110694cuda3std3__45__cpo4cendE,@object
	.size		_ZN40_INTERNAL_061dcab5_4_k_cu_15005b94_110694cuda3std3__45__cpo4cendE,(_ZN40_INTERNAL_061dcab5_4_k_cu_15005b94_110694cuda3std6ranges3__45__cpo4swapE - _ZN40_INTERNAL_061dcab5_4_k_cu_15005b94_110694cuda3std3__45__cpo4cendE)
_ZN40_INTERNAL_061dcab5_4_k_cu_15005b94_110694cuda3std3__45__cpo4cendE:
	.zero		1
	.type		_ZN40_INTERNAL_061dcab5_4_k_cu_15005b94_110694cuda3std6ranges3__45__cpo4swapE,@object
	.size		_ZN40_INTERNAL_061dcab5_4_k_cu_15005b94_110694cuda3std6ranges3__45__cpo4swapE,(.L_10 - _ZN40_INTERNAL_061dcab5_4_k_cu_15005b94_110694cuda3std6ranges3__45__cpo4swapE)
_ZN40_INTERNAL_061dcab5_4_k_cu_15005b94_110694cuda3std6ranges3__45__cpo4swapE:
	.zero		1
.L_10:


//--------------------- .nv.constant0._ZN7cutlass13device_kernelINS_4gemm6kernel13GemmUniversalIN4cute5tupleIJiiiiEEENS1_10collective13CollectiveMmaINS1_35MainloopSm100TmaUmmaWarpSpecializedILi3ELi2ELi4ENS5_IJNS4_1CILi2EEENSA_ILi1EEESC_EEEEENS5_IJNSA_ILi64EEENSA_ILi128EEESF_EEEaNS5_IJlSC_lEEEaSI_NS4_8TiledMMAINS4_8MMA_AtomIJNS4_15SM100_MMA_S8_SSIaaiLi64ELi128ELNS4_4UMMA5MajorE0ELSN_0ELNSM_8SaturateE0EEEEEENS4_6LayoutINS5_IJSC_SC_SC_EEENS5_IJNSA_ILi0EEEST_ST_EEEEENS5_IJNS4_10UnderscoreESW_SW_EEEEENS4_13SM90_TMA_LOADENS4_14ComposedLayoutINS4_7SwizzleILi2ELi4ELi3EEENS4_18smem_ptr_flag_bitsILi8EEENSR_INS5_IJNSA_ILi8EEESF_EEENS5_IJSF_SC_EEEEEEEvNS4_8identityENS4_23SM90_TMA_LOAD_MULTICASTES19_vS1A_EENS_8epilogue10collective18CollectiveEpilogueINS1D_23Sm100TmaWarpSpecializedILi2ELi2ELi32ELb0ELb0EEEJSH_NS5_IJNSR_ISF_SC_EES1I_EEEaSI_aSI_NS1D_6fusion15FusionCallbacksIS1H_NS1K_17LinearCombinationIaiaiLNS_15FloatRoundStyleE2EEESH_S1J_JEEENS4_5SM1004TMEM4LOAD26SM100_TMEM_LOAD_16dp32b32xESZ_S19_NS4_39AutoVectorizingCopyWithAssumedAlignmentILi128EEENS4_14SM90_TMA_STOREES19_S1V_S1V_EEEvvEEEEvNT_6ParamsE --------------------------
	.section	.nv.constant0._ZN7cutlass13device_kernelINS_4gemm6kernel13GemmUniversalIN4cute5tupleIJiiiiEEENS1_10collective13CollectiveMmaINS1_35MainloopSm100TmaUmmaWarpSpecializedILi3ELi2ELi4ENS5_IJNS4_1CILi2EEENSA_ILi1EEESC_EEEEENS5_IJNSA_ILi64EEENSA_ILi128EEESF_EEEaNS5_IJlSC_lEEEaSI_NS4_8TiledMMAINS4_8MMA_AtomIJNS4_15SM100_MMA_S8_SSIaaiLi64ELi128ELNS4_4UMMA5MajorE0ELSN_0ELNSM_8SaturateE0EEEEEENS4_6LayoutINS5_IJSC_SC_SC_EEENS5_IJNSA_ILi0EEEST_ST_EEEEENS5_IJNS4_10UnderscoreESW_SW_EEEEENS4_13SM90_TMA_LOADENS4_14ComposedLayoutINS4_7SwizzleILi2ELi4ELi3EEENS4_18smem_ptr_flag_bitsILi8EEENSR_INS5_IJNSA_ILi8EEESF_EEENS5_IJSF_SC_EEEEEEEvNS4_8identityENS4_23SM90_TMA_LOAD_MULTICASTES19_vS1A_EENS_8epilogue10collective18CollectiveEpilogueINS1D_23Sm100TmaWarpSpecializedILi2ELi2ELi32ELb0ELb0EEEJSH_NS5_IJNSR_ISF_SC_EES1I_EEEaSI_aSI_NS1D_6fusion15FusionCallbacksIS1H_NS1K_17LinearCombinationIaiaiLNS_15FloatRoundStyleE2EEESH_S1J_JEEENS4_5SM1004TMEM4LOAD26SM100_TMEM_LOAD_16dp32b32xESZ_S19_NS4_39AutoVectorizingCopyWithAssumedAlignmentILi128EEENS4_14SM90_TMA_STOREES19_S1V_S1V_EEEvvEEEEvNT_6ParamsE,"a",@progbits
	.sectionflags	@""
	.align	4
.nv.constant0._ZN7cutlass13device_kernelINS_4gemm6kernel13GemmUniversalIN4cute5tupleIJiiiiEEENS1_10collective13CollectiveMmaINS1_35MainloopSm100TmaUmmaWarpSpecializedILi3ELi2ELi4ENS5_IJNS4_1CILi2EEENSA_ILi1EEESC_EEEEENS5_IJNSA_ILi64EEENSA_ILi128EEESF_EEEaNS5_IJlSC_lEEEaSI_NS4_8TiledMMAINS4_8MMA_AtomIJNS4_15SM100_MMA_S8_SSIaaiLi64ELi128ELNS4_4UMMA5MajorE0ELSN_0ELNSM_8SaturateE0EEEEEENS4_6LayoutINS5_IJSC_SC_SC_EEENS5_IJNSA_ILi0EEEST_ST_EEEEENS5_IJNS4_10UnderscoreESW_SW_EEEEENS4_13SM90_TMA_LOADENS4_14ComposedLayoutINS4_7SwizzleILi2ELi4ELi3EEENS4_18smem_ptr_flag_bitsILi8EEENSR_INS5_IJNSA_ILi8EEESF_EEENS5_IJSF_SC_EEEEEEEvNS4_8identityENS4_23SM90_TMA_LOAD_MULTICASTES19_vS1A_EENS_8epilogue10collective18CollectiveEpilogueINS1D_23Sm100TmaWarpSpecializedILi2ELi2ELi32ELb0ELb0EEEJSH_NS5_IJNSR_ISF_SC_EES1I_EEEaSI_aSI_NS1D_6fusion15FusionCallbacksIS1H_NS1K_17LinearCombinationIaiaiLNS_15FloatRoundStyleE2EEESH_S1J_JEEENS4_5SM1004TMEM4LOAD26SM100_TMEM_LOAD_16dp32b32xESZ_S19_NS4_39AutoVectorizingCopyWithAssumedAlignmentILi128EEENS4_14SM90_TMA_STOREES19_S1V_S1V_EEEvvEEEEvNT_6ParamsE:
	.zero		2944


//--------------------- SYMBOLS --------------------------

	.type		.nv.reservedSmem.offset0,@object
	.size		.nv.reservedSmem.offset0,0x4
	.type		.nv.reservedSmem.cap,@object
	.size		.nv.reservedSmem.cap,0x4
	.type		__assertfail,@function
